//
// Generated by NVIDIA NVVM Compiler
//
// Compiler Build ID: CL-36424714
// Cuda compilation tools, release 13.0, V13.0.88
// Based on NVVM 20.0.0
//

.version 9.0
.target sm_100
.address_size 64

	// .globl	_Z7picountPy
.global .align 4 .b8 precalc_xorwow_matrix[102400];
.global .align 4 .b8 precalc_xorwow_offset_matrix[102400];
.global .align 4 .b8 mrg32k3aM1[2304];
.global .align 4 .b8 mrg32k3aM2[2304];
.global .align 4 .b8 mrg32k3aM1SubSeq[2016];
.global .align 4 .b8 mrg32k3aM2SubSeq[2016];
.global .align 4 .b8 mrg32k3aM1Seq[2304];
.global .align 4 .b8 mrg32k3aM2Seq[2304];
.const .align 8 .b8 __cr_lgamma_table[72];
// _ZZ7picountPyE7counter has been demoted

.visible .entry _Z7picountPy(
	.param .u64 .ptr .align 1 _Z7picountPy_param_0
)
{
	.local .align 8 .b8 	__local_depot0[48];
	.reg .b64 	%SP;
	.reg .b64 	%SPL;
	.reg .pred 	%p<69>;
	.reg .b32 	%r<1309>;
	.reg .b32 	%f<25>;
	.reg .b64 	%rd<126>;
	// demoted variable
	.shared .align 8 .b8 _ZZ7picountPyE7counter[320];
	mov.u64 	%SPL, __local_depot0;
	ld.param.u64 	%rd19, [_Z7picountPy_param_0];
	add.u64 	%rd1, %SPL, 0;
	mov.u32 	%r1, %tid.x;
	mov.u32 	%r2, %ctaid.x;
	mov.u32 	%r575, %ntid.x;
	mad.lo.s32 	%r3, %r2, %r575, %r1;
	// begin inline asm
	mov.u64 	%rd20, %clock64;
	// end inline asm
	cvt.u32.u64 	%r576, %rd20;
	xor.b32  	%r577, %r576, -1429050551;
	mul.lo.s32 	%r4, %r577, 1099087573;
	{ .reg .b32 tmp; mov.b64 {tmp, %r578}, %rd20; }
	xor.b32  	%r5, %r578, -136515619;
	mul.lo.s32 	%r579, %r5, -1703105765;
	add.s32 	%r580, %r4, %r579;
	add.s32 	%r581, %r580, 6615241;
	add.s32 	%r1032, %r4, 123456789;
	st.local.v2.u32 	[%rd1], {%r581, %r1032};
	xor.b32  	%r1031, %r4, 362436069;
	add.s32 	%r1030, %r579, 521288629;
	st.local.v2.u32 	[%rd1+8], {%r1031, %r1030};
	xor.b32  	%r1029, %r579, 88675123;
	add.s32 	%r1028, %r4, 5783321;
	st.local.v2.u32 	[%rd1+16], {%r1029, %r1028};
	setp.eq.s32 	%p1, %r3, 0;
	@%p1 bra 	$L__BB0_115;
	cvt.s64.s32 	%rd120, %r3;
	mov.b32 	%r1015, 0;
$L__BB0_2:
	mov.u64 	%rd3, %rd120;
	and.b64  	%rd4, %rd3, 3;
	setp.eq.s64 	%p2, %rd4, 0;
	@%p2 bra 	$L__BB0_114;
	mul.wide.u32 	%rd22, %r1015, 3200;
	mov.u64 	%rd23, precalc_xorwow_matrix;
	add.s64 	%rd5, %rd23, %rd22;
	mov.b32 	%r1028, 0;
	mov.u32 	%r1029, %r1028;
	mov.u32 	%r1030, %r1028;
	mov.u32 	%r1031, %r1028;
	mov.u32 	%r1032, %r1028;
	mov.u32 	%r1021, %r1028;
$L__BB0_4:
	mul.wide.u32 	%rd24, %r1021, 4;
	add.s64 	%rd25, %rd1, %rd24;
	ld.local.u32 	%r23, [%rd25+4];
	shl.b32 	%r24, %r1021, 5;
	mov.b32 	%r1027, 0;
$L__BB0_5:
	.pragma "nounroll";
	shr.u32 	%r585, %r23, %r1027;
	and.b32  	%r586, %r585, 1;
	setp.eq.b32 	%p3, %r586, 1;
	not.pred 	%p4, %p3;
	add.s32 	%r587, %r24, %r1027;
	mul.lo.s32 	%r588, %r587, 5;
	mul.wide.u32 	%rd26, %r588, 4;
	add.s64 	%rd6, %rd5, %rd26;
	@%p4 bra 	$L__BB0_7;
	ld.global.u32 	%r589, [%rd6];
	xor.b32  	%r1032, %r1032, %r589;
	ld.global.u32 	%r590, [%rd6+4];
	xor.b32  	%r1031, %r1031, %r590;
	ld.global.u32 	%r591, [%rd6+8];
	xor.b32  	%r1030, %r1030, %r591;
	ld.global.u32 	%r592, [%rd6+12];
	xor.b32  	%r1029, %r1029, %r592;
	ld.global.u32 	%r593, [%rd6+16];
	xor.b32  	%r1028, %r1028, %r593;
$L__BB0_7:
	and.b32  	%r595, %r585, 2;
	setp.eq.s32 	%p5, %r595, 0;
	@%p5 bra 	$L__BB0_9;
	ld.global.u32 	%r596, [%rd6+20];
	xor.b32  	%r1032, %r1032, %r596;
	ld.global.u32 	%r597, [%rd6+24];
	xor.b32  	%r1031, %r1031, %r597;
	ld.global.u32 	%r598, [%rd6+28];
	xor.b32  	%r1030, %r1030, %r598;
	ld.global.u32 	%r599, [%rd6+32];
	xor.b32  	%r1029, %r1029, %r599;
	ld.global.u32 	%r600, [%rd6+36];
	xor.b32  	%r1028, %r1028, %r600;
$L__BB0_9:
	and.b32  	%r602, %r585, 4;
	setp.eq.s32 	%p6, %r602, 0;
	@%p6 bra 	$L__BB0_11;
	ld.global.u32 	%r603, [%rd6+40];
	xor.b32  	%r1032, %r1032, %r603;
	ld.global.u32 	%r604, [%rd6+44];
	xor.b32  	%r1031, %r1031, %r604;
	ld.global.u32 	%r605, [%rd6+48];
	xor.b32  	%r1030, %r1030, %r605;
	ld.global.u32 	%r606, [%rd6+52];
	xor.b32  	%r1029, %r1029, %r606;
	ld.global.u32 	%r607, [%rd6+56];
	xor.b32  	%r1028, %r1028, %r607;
$L__BB0_11:
	and.b32  	%r609, %r585, 8;
	setp.eq.s32 	%p7, %r609, 0;
	@%p7 bra 	$L__BB0_13;
	ld.global.u32 	%r610, [%rd6+60];
	xor.b32  	%r1032, %r1032, %r610;
	ld.global.u32 	%r611, [%rd6+64];
	xor.b32  	%r1031, %r1031, %r611;
	ld.global.u32 	%r612, [%rd6+68];
	xor.b32  	%r1030, %r1030, %r612;
	ld.global.u32 	%r613, [%rd6+72];
	xor.b32  	%r1029, %r1029, %r613;
	ld.global.u32 	%r614, [%rd6+76];
	xor.b32  	%r1028, %r1028, %r614;
$L__BB0_13:
	and.b32  	%r616, %r585, 16;
	setp.eq.s32 	%p8, %r616, 0;
	@%p8 bra 	$L__BB0_15;
	ld.global.u32 	%r617, [%rd6+80];
	xor.b32  	%r1032, %r1032, %r617;
	ld.global.u32 	%r618, [%rd6+84];
	xor.b32  	%r1031, %r1031, %r618;
	ld.global.u32 	%r619, [%rd6+88];
	xor.b32  	%r1030, %r1030, %r619;
	ld.global.u32 	%r620, [%rd6+92];
	xor.b32  	%r1029, %r1029, %r620;
	ld.global.u32 	%r621, [%rd6+96];
	xor.b32  	%r1028, %r1028, %r621;
$L__BB0_15:
	and.b32  	%r623, %r585, 32;
	setp.eq.s32 	%p9, %r623, 0;
	@%p9 bra 	$L__BB0_17;
	ld.global.u32 	%r624, [%rd6+100];
	xor.b32  	%r1032, %r1032, %r624;
	ld.global.u32 	%r625, [%rd6+104];
	xor.b32  	%r1031, %r1031, %r625;
	ld.global.u32 	%r626, [%rd6+108];
	xor.b32  	%r1030, %r1030, %r626;
	ld.global.u32 	%r627, [%rd6+112];
	xor.b32  	%r1029, %r1029, %r627;
	ld.global.u32 	%r628, [%rd6+116];
	xor.b32  	%r1028, %r1028, %r628;
$L__BB0_17:
	and.b32  	%r630, %r585, 64;
	setp.eq.s32 	%p10, %r630, 0;
	@%p10 bra 	$L__BB0_19;
	ld.global.u32 	%r631, [%rd6+120];
	xor.b32  	%r1032, %r1032, %r631;
	ld.global.u32 	%r632, [%rd6+124];
	xor.b32  	%r1031, %r1031, %r632;
	ld.global.u32 	%r633, [%rd6+128];
	xor.b32  	%r1030, %r1030, %r633;
	ld.global.u32 	%r634, [%rd6+132];
	xor.b32  	%r1029, %r1029, %r634;
	ld.global.u32 	%r635, [%rd6+136];
	xor.b32  	%r1028, %r1028, %r635;
$L__BB0_19:
	and.b32  	%r637, %r585, 128;
	setp.eq.s32 	%p11, %r637, 0;
	@%p11 bra 	$L__BB0_21;
	ld.global.u32 	%r638, [%rd6+140];
	xor.b32  	%r1032, %r1032, %r638;
	ld.global.u32 	%r639, [%rd6+144];
	xor.b32  	%r1031, %r1031, %r639;
	ld.global.u32 	%r640, [%rd6+148];
	xor.b32  	%r1030, %r1030, %r640;
	ld.global.u32 	%r641, [%rd6+152];
	xor.b32  	%r1029, %r1029, %r641;
	ld.global.u32 	%r642, [%rd6+156];
	xor.b32  	%r1028, %r1028, %r642;
$L__BB0_21:
	and.b32  	%r644, %r585, 256;
	setp.eq.s32 	%p12, %r644, 0;
	@%p12 bra 	$L__BB0_23;
	ld.global.u32 	%r645, [%rd6+160];
	xor.b32  	%r1032, %r1032, %r645;
	ld.global.u32 	%r646, [%rd6+164];
	xor.b32  	%r1031, %r1031, %r646;
	ld.global.u32 	%r647, [%rd6+168];
	xor.b32  	%r1030, %r1030, %r647;
	ld.global.u32 	%r648, [%rd6+172];
	xor.b32  	%r1029, %r1029, %r648;
	ld.global.u32 	%r649, [%rd6+176];
	xor.b32  	%r1028, %r1028, %r649;
$L__BB0_23:
	and.b32  	%r651, %r585, 512;
	setp.eq.s32 	%p13, %r651, 0;
	@%p13 bra 	$L__BB0_25;
	ld.global.u32 	%r652, [%rd6+180];
	xor.b32  	%r1032, %r1032, %r652;
	ld.global.u32 	%r653, [%rd6+184];
	xor.b32  	%r1031, %r1031, %r653;
	ld.global.u32 	%r654, [%rd6+188];
	xor.b32  	%r1030, %r1030, %r654;
	ld.global.u32 	%r655, [%rd6+192];
	xor.b32  	%r1029, %r1029, %r655;
	ld.global.u32 	%r656, [%rd6+196];
	xor.b32  	%r1028, %r1028, %r656;
$L__BB0_25:
	and.b32  	%r658, %r585, 1024;
	setp.eq.s32 	%p14, %r658, 0;
	@%p14 bra 	$L__BB0_27;
	ld.global.u32 	%r659, [%rd6+200];
	xor.b32  	%r1032, %r1032, %r659;
	ld.global.u32 	%r660, [%rd6+204];
	xor.b32  	%r1031, %r1031, %r660;
	ld.global.u32 	%r661, [%rd6+208];
	xor.b32  	%r1030, %r1030, %r661;
	ld.global.u32 	%r662, [%rd6+212];
	xor.b32  	%r1029, %r1029, %r662;
	ld.global.u32 	%r663, [%rd6+216];
	xor.b32  	%r1028, %r1028, %r663;
$L__BB0_27:
	and.b32  	%r665, %r585, 2048;
	setp.eq.s32 	%p15, %r665, 0;
	@%p15 bra 	$L__BB0_29;
	ld.global.u32 	%r666, [%rd6+220];
	xor.b32  	%r1032, %r1032, %r666;
	ld.global.u32 	%r667, [%rd6+224];
	xor.b32  	%r1031, %r1031, %r667;
	ld.global.u32 	%r668, [%rd6+228];
	xor.b32  	%r1030, %r1030, %r668;
	ld.global.u32 	%r669, [%rd6+232];
	xor.b32  	%r1029, %r1029, %r669;
	ld.global.u32 	%r670, [%rd6+236];
	xor.b32  	%r1028, %r1028, %r670;
$L__BB0_29:
	and.b32  	%r672, %r585, 4096;
	setp.eq.s32 	%p16, %r672, 0;
	@%p16 bra 	$L__BB0_31;
	ld.global.u32 	%r673, [%rd6+240];
	xor.b32  	%r1032, %r1032, %r673;
	ld.global.u32 	%r674, [%rd6+244];
	xor.b32  	%r1031, %r1031, %r674;
	ld.global.u32 	%r675, [%rd6+248];
	xor.b32  	%r1030, %r1030, %r675;
	ld.global.u32 	%r676, [%rd6+252];
	xor.b32  	%r1029, %r1029, %r676;
	ld.global.u32 	%r677, [%rd6+256];
	xor.b32  	%r1028, %r1028, %r677;
$L__BB0_31:
	and.b32  	%r679, %r585, 8192;
	setp.eq.s32 	%p17, %r679, 0;
	@%p17 bra 	$L__BB0_33;
	ld.global.u32 	%r680, [%rd6+260];
	xor.b32  	%r1032, %r1032, %r680;
	ld.global.u32 	%r681, [%rd6+264];
	xor.b32  	%r1031, %r1031, %r681;
	ld.global.u32 	%r682, [%rd6+268];
	xor.b32  	%r1030, %r1030, %r682;
	ld.global.u32 	%r683, [%rd6+272];
	xor.b32  	%r1029, %r1029, %r683;
	ld.global.u32 	%r684, [%rd6+276];
	xor.b32  	%r1028, %r1028, %r684;
$L__BB0_33:
	and.b32  	%r686, %r585, 16384;
	setp.eq.s32 	%p18, %r686, 0;
	@%p18 bra 	$L__BB0_35;
	ld.global.u32 	%r687, [%rd6+280];
	xor.b32  	%r1032, %r1032, %r687;
	ld.global.u32 	%r688, [%rd6+284];
	xor.b32  	%r1031, %r1031, %r688;
	ld.global.u32 	%r689, [%rd6+288];
	xor.b32  	%r1030, %r1030, %r689;
	ld.global.u32 	%r690, [%rd6+292];
	xor.b32  	%r1029, %r1029, %r690;
	ld.global.u32 	%r691, [%rd6+296];
	xor.b32  	%r1028, %r1028, %r691;
$L__BB0_35:
	and.b32  	%r693, %r585, 32768;
	setp.eq.s32 	%p19, %r693, 0;
	@%p19 bra 	$L__BB0_37;
	ld.global.u32 	%r694, [%rd6+300];
	xor.b32  	%r1032, %r1032, %r694;
	ld.global.u32 	%r695, [%rd6+304];
	xor.b32  	%r1031, %r1031, %r695;
	ld.global.u32 	%r696, [%rd6+308];
	xor.b32  	%r1030, %r1030, %r696;
	ld.global.u32 	%r697, [%rd6+312];
	xor.b32  	%r1029, %r1029, %r697;
	ld.global.u32 	%r698, [%rd6+316];
	xor.b32  	%r1028, %r1028, %r698;
$L__BB0_37:
	add.s32 	%r1027, %r1027, 16;
	setp.ne.s32 	%p20, %r1027, 32;
	@%p20 bra 	$L__BB0_5;
	mad.lo.s32 	%r699, %r1021, -31, %r24;
	add.s32 	%r1021, %r699, 1;
	setp.ne.s32 	%p21, %r1021, 5;
	@%p21 bra 	$L__BB0_4;
	st.local.u32 	[%rd1+4], %r1032;
	st.local.v2.u32 	[%rd1+8], {%r1031, %r1030};
	st.local.v2.u32 	[%rd1+16], {%r1029, %r1028};
	setp.eq.s64 	%p22, %rd4, 1;
	@%p22 bra 	$L__BB0_114;
	mov.b32 	%r1028, 0;
	mov.u32 	%r1029, %r1028;
	mov.u32 	%r1030, %r1028;
	mov.u32 	%r1031, %r1028;
	mov.u32 	%r1032, %r1028;
	mov.u32 	%r1113, %r1028;
$L__BB0_41:
	mul.wide.u32 	%rd27, %r1113, 4;
	add.s64 	%rd28, %rd1, %rd27;
	ld.local.u32 	%r199, [%rd28+4];
	shl.b32 	%r200, %r1113, 5;
	mov.b32 	%r1119, 0;
$L__BB0_42:
	.pragma "nounroll";
	shr.u32 	%r702, %r199, %r1119;
	and.b32  	%r703, %r702, 1;
	setp.eq.b32 	%p23, %r703, 1;
	not.pred 	%p24, %p23;
	add.s32 	%r704, %r200, %r1119;
	mul.lo.s32 	%r705, %r704, 5;
	mul.wide.u32 	%rd29, %r705, 4;
	add.s64 	%rd7, %rd5, %rd29;
	@%p24 bra 	$L__BB0_44;
	ld.global.u32 	%r706, [%rd7];
	xor.b32  	%r1032, %r1032, %r706;
	ld.global.u32 	%r707, [%rd7+4];
	xor.b32  	%r1031, %r1031, %r707;
	ld.global.u32 	%r708, [%rd7+8];
	xor.b32  	%r1030, %r1030, %r708;
	ld.global.u32 	%r709, [%rd7+12];
	xor.b32  	%r1029, %r1029, %r709;
	ld.global.u32 	%r710, [%rd7+16];
	xor.b32  	%r1028, %r1028, %r710;
$L__BB0_44:
	and.b32  	%r712, %r702, 2;
	setp.eq.s32 	%p25, %r712, 0;
	@%p25 bra 	$L__BB0_46;
	ld.global.u32 	%r713, [%rd7+20];
	xor.b32  	%r1032, %r1032, %r713;
	ld.global.u32 	%r714, [%rd7+24];
	xor.b32  	%r1031, %r1031, %r714;
	ld.global.u32 	%r715, [%rd7+28];
	xor.b32  	%r1030, %r1030, %r715;
	ld.global.u32 	%r716, [%rd7+32];
	xor.b32  	%r1029, %r1029, %r716;
	ld.global.u32 	%r717, [%rd7+36];
	xor.b32  	%r1028, %r1028, %r717;
$L__BB0_46:
	and.b32  	%r719, %r702, 4;
	setp.eq.s32 	%p26, %r719, 0;
	@%p26 bra 	$L__BB0_48;
	ld.global.u32 	%r720, [%rd7+40];
	xor.b32  	%r1032, %r1032, %r720;
	ld.global.u32 	%r721, [%rd7+44];
	xor.b32  	%r1031, %r1031, %r721;
	ld.global.u32 	%r722, [%rd7+48];
	xor.b32  	%r1030, %r1030, %r722;
	ld.global.u32 	%r723, [%rd7+52];
	xor.b32  	%r1029, %r1029, %r723;
	ld.global.u32 	%r724, [%rd7+56];
	xor.b32  	%r1028, %r1028, %r724;
$L__BB0_48:
	and.b32  	%r726, %r702, 8;
	setp.eq.s32 	%p27, %r726, 0;
	@%p27 bra 	$L__BB0_50;
	ld.global.u32 	%r727, [%rd7+60];
	xor.b32  	%r1032, %r1032, %r727;
	ld.global.u32 	%r728, [%rd7+64];
	xor.b32  	%r1031, %r1031, %r728;
	ld.global.u32 	%r729, [%rd7+68];
	xor.b32  	%r1030, %r1030, %r729;
	ld.global.u32 	%r730, [%rd7+72];
	xor.b32  	%r1029, %r1029, %r730;
	ld.global.u32 	%r731, [%rd7+76];
	xor.b32  	%r1028, %r1028, %r731;
$L__BB0_50:
	and.b32  	%r733, %r702, 16;
	setp.eq.s32 	%p28, %r733, 0;
	@%p28 bra 	$L__BB0_52;
	ld.global.u32 	%r734, [%rd7+80];
	xor.b32  	%r1032, %r1032, %r734;
	ld.global.u32 	%r735, [%rd7+84];
	xor.b32  	%r1031, %r1031, %r735;
	ld.global.u32 	%r736, [%rd7+88];
	xor.b32  	%r1030, %r1030, %r736;
	ld.global.u32 	%r737, [%rd7+92];
	xor.b32  	%r1029, %r1029, %r737;
	ld.global.u32 	%r738, [%rd7+96];
	xor.b32  	%r1028, %r1028, %r738;
$L__BB0_52:
	and.b32  	%r740, %r702, 32;
	setp.eq.s32 	%p29, %r740, 0;
	@%p29 bra 	$L__BB0_54;
	ld.global.u32 	%r741, [%rd7+100];
	xor.b32  	%r1032, %r1032, %r741;
	ld.global.u32 	%r742, [%rd7+104];
	xor.b32  	%r1031, %r1031, %r742;
	ld.global.u32 	%r743, [%rd7+108];
	xor.b32  	%r1030, %r1030, %r743;
	ld.global.u32 	%r744, [%rd7+112];
	xor.b32  	%r1029, %r1029, %r744;
	ld.global.u32 	%r745, [%rd7+116];
	xor.b32  	%r1028, %r1028, %r745;
$L__BB0_54:
	and.b32  	%r747, %r702, 64;
	setp.eq.s32 	%p30, %r747, 0;
	@%p30 bra 	$L__BB0_56;
	ld.global.u32 	%r748, [%rd7+120];
	xor.b32  	%r1032, %r1032, %r748;
	ld.global.u32 	%r749, [%rd7+124];
	xor.b32  	%r1031, %r1031, %r749;
	ld.global.u32 	%r750, [%rd7+128];
	xor.b32  	%r1030, %r1030, %r750;
	ld.global.u32 	%r751, [%rd7+132];
	xor.b32  	%r1029, %r1029, %r751;
	ld.global.u32 	%r752, [%rd7+136];
	xor.b32  	%r1028, %r1028, %r752;
$L__BB0_56:
	and.b32  	%r754, %r702, 128;
	setp.eq.s32 	%p31, %r754, 0;
	@%p31 bra 	$L__BB0_58;
	ld.global.u32 	%r755, [%rd7+140];
	xor.b32  	%r1032, %r1032, %r755;
	ld.global.u32 	%r756, [%rd7+144];
	xor.b32  	%r1031, %r1031, %r756;
	ld.global.u32 	%r757, [%rd7+148];
	xor.b32  	%r1030, %r1030, %r757;
	ld.global.u32 	%r758, [%rd7+152];
	xor.b32  	%r1029, %r1029, %r758;
	ld.global.u32 	%r759, [%rd7+156];
	xor.b32  	%r1028, %r1028, %r759;
$L__BB0_58:
	and.b32  	%r761, %r702, 256;
	setp.eq.s32 	%p32, %r761, 0;
	@%p32 bra 	$L__BB0_60;
	ld.global.u32 	%r762, [%rd7+160];
	xor.b32  	%r1032, %r1032, %r762;
	ld.global.u32 	%r763, [%rd7+164];
	xor.b32  	%r1031, %r1031, %r763;
	ld.global.u32 	%r764, [%rd7+168];
	xor.b32  	%r1030, %r1030, %r764;
	ld.global.u32 	%r765, [%rd7+172];
	xor.b32  	%r1029, %r1029, %r765;
	ld.global.u32 	%r766, [%rd7+176];
	xor.b32  	%r1028, %r1028, %r766;
$L__BB0_60:
	and.b32  	%r768, %r702, 512;
	setp.eq.s32 	%p33, %r768, 0;
	@%p33 bra 	$L__BB0_62;
	ld.global.u32 	%r769, [%rd7+180];
	xor.b32  	%r1032, %r1032, %r769;
	ld.global.u32 	%r770, [%rd7+184];
	xor.b32  	%r1031, %r1031, %r770;
	ld.global.u32 	%r771, [%rd7+188];
	xor.b32  	%r1030, %r1030, %r771;
	ld.global.u32 	%r772, [%rd7+192];
	xor.b32  	%r1029, %r1029, %r772;
	ld.global.u32 	%r773, [%rd7+196];
	xor.b32  	%r1028, %r1028, %r773;
$L__BB0_62:
	and.b32  	%r775, %r702, 1024;
	setp.eq.s32 	%p34, %r775, 0;
	@%p34 bra 	$L__BB0_64;
	ld.global.u32 	%r776, [%rd7+200];
	xor.b32  	%r1032, %r1032, %r776;
	ld.global.u32 	%r777, [%rd7+204];
	xor.b32  	%r1031, %r1031, %r777;
	ld.global.u32 	%r778, [%rd7+208];
	xor.b32  	%r1030, %r1030, %r778;
	ld.global.u32 	%r779, [%rd7+212];
	xor.b32  	%r1029, %r1029, %r779;
	ld.global.u32 	%r780, [%rd7+216];
	xor.b32  	%r1028, %r1028, %r780;
$L__BB0_64:
	and.b32  	%r782, %r702, 2048;
	setp.eq.s32 	%p35, %r782, 0;
	@%p35 bra 	$L__BB0_66;
	ld.global.u32 	%r783, [%rd7+220];
	xor.b32  	%r1032, %r1032, %r783;
	ld.global.u32 	%r784, [%rd7+224];
	xor.b32  	%r1031, %r1031, %r784;
	ld.global.u32 	%r785, [%rd7+228];
	xor.b32  	%r1030, %r1030, %r785;
	ld.global.u32 	%r786, [%rd7+232];
	xor.b32  	%r1029, %r1029, %r786;
	ld.global.u32 	%r787, [%rd7+236];
	xor.b32  	%r1028, %r1028, %r787;
$L__BB0_66:
	and.b32  	%r789, %r702, 4096;
	setp.eq.s32 	%p36, %r789, 0;
	@%p36 bra 	$L__BB0_68;
	ld.global.u32 	%r790, [%rd7+240];
	xor.b32  	%r1032, %r1032, %r790;
	ld.global.u32 	%r791, [%rd7+244];
	xor.b32  	%r1031, %r1031, %r791;
	ld.global.u32 	%r792, [%rd7+248];
	xor.b32  	%r1030, %r1030, %r792;
	ld.global.u32 	%r793, [%rd7+252];
	xor.b32  	%r1029, %r1029, %r793;
	ld.global.u32 	%r794, [%rd7+256];
	xor.b32  	%r1028, %r1028, %r794;
$L__BB0_68:
	and.b32  	%r796, %r702, 8192;
	setp.eq.s32 	%p37, %r796, 0;
	@%p37 bra 	$L__BB0_70;
	ld.global.u32 	%r797, [%rd7+260];
	xor.b32  	%r1032, %r1032, %r797;
	ld.global.u32 	%r798, [%rd7+264];
	xor.b32  	%r1031, %r1031, %r798;
	ld.global.u32 	%r799, [%rd7+268];
	xor.b32  	%r1030, %r1030, %r799;
	ld.global.u32 	%r800, [%rd7+272];
	xor.b32  	%r1029, %r1029, %r800;
	ld.global.u32 	%r801, [%rd7+276];
	xor.b32  	%r1028, %r1028, %r801;
$L__BB0_70:
	and.b32  	%r803, %r702, 16384;
	setp.eq.s32 	%p38, %r803, 0;
	@%p38 bra 	$L__BB0_72;
	ld.global.u32 	%r804, [%rd7+280];
	xor.b32  	%r1032, %r1032, %r804;
	ld.global.u32 	%r805, [%rd7+284];
	xor.b32  	%r1031, %r1031, %r805;
	ld.global.u32 	%r806, [%rd7+288];
	xor.b32  	%r1030, %r1030, %r806;
	ld.global.u32 	%r807, [%rd7+292];
	xor.b32  	%r1029, %r1029, %r807;
	ld.global.u32 	%r808, [%rd7+296];
	xor.b32  	%r1028, %r1028, %r808;
$L__BB0_72:
	and.b32  	%r810, %r702, 32768;
	setp.eq.s32 	%p39, %r810, 0;
	@%p39 bra 	$L__BB0_74;
	ld.global.u32 	%r811, [%rd7+300];
	xor.b32  	%r1032, %r1032, %r811;
	ld.global.u32 	%r812, [%rd7+304];
	xor.b32  	%r1031, %r1031, %r812;
	ld.global.u32 	%r813, [%rd7+308];
	xor.b32  	%r1030, %r1030, %r813;
	ld.global.u32 	%r814, [%rd7+312];
	xor.b32  	%r1029, %r1029, %r814;
	ld.global.u32 	%r815, [%rd7+316];
	xor.b32  	%r1028, %r1028, %r815;
$L__BB0_74:
	add.s32 	%r1119, %r1119, 16;
	setp.ne.s32 	%p40, %r1119, 32;
	@%p40 bra 	$L__BB0_42;
	mad.lo.s32 	%r816, %r1113, -31, %r200;
	add.s32 	%r1113, %r816, 1;
	setp.ne.s32 	%p41, %r1113, 5;
	@%p41 bra 	$L__BB0_41;
	st.local.u32 	[%rd1+4], %r1032;
	st.local.v2.u32 	[%rd1+8], {%r1031, %r1030};
	st.local.v2.u32 	[%rd1+16], {%r1029, %r1028};
	setp.ne.s64 	%p42, %rd4, 3;
	@%p42 bra 	$L__BB0_114;
	mov.b32 	%r1028, 0;
	mov.u32 	%r1029, %r1028;
	mov.u32 	%r1030, %r1028;
	mov.u32 	%r1031, %r1028;
	mov.u32 	%r1032, %r1028;
	mov.u32 	%r1205, %r1028;
$L__BB0_78:
	mul.wide.u32 	%rd30, %r1205, 4;
	add.s64 	%rd31, %rd1, %rd30;
	ld.local.u32 	%r375, [%rd31+4];
	shl.b32 	%r376, %r1205, 5;
	mov.b32 	%r1211, 0;
$L__BB0_79:
	.pragma "nounroll";
	shr.u32 	%r819, %r375, %r1211;
	and.b32  	%r820, %r819, 1;
	setp.eq.b32 	%p43, %r820, 1;
	not.pred 	%p44, %p43;
	add.s32 	%r821, %r376, %r1211;
	mul.lo.s32 	%r822, %r821, 5;
	mul.wide.u32 	%rd32, %r822, 4;
	add.s64 	%rd8, %rd5, %rd32;
	@%p44 bra 	$L__BB0_81;
	ld.global.u32 	%r823, [%rd8];
	xor.b32  	%r1032, %r1032, %r823;
	ld.global.u32 	%r824, [%rd8+4];
	xor.b32  	%r1031, %r1031, %r824;
	ld.global.u32 	%r825, [%rd8+8];
	xor.b32  	%r1030, %r1030, %r825;
	ld.global.u32 	%r826, [%rd8+12];
	xor.b32  	%r1029, %r1029, %r826;
	ld.global.u32 	%r827, [%rd8+16];
	xor.b32  	%r1028, %r1028, %r827;
$L__BB0_81:
	and.b32  	%r829, %r819, 2;
	setp.eq.s32 	%p45, %r829, 0;
	@%p45 bra 	$L__BB0_83;
	ld.global.u32 	%r830, [%rd8+20];
	xor.b32  	%r1032, %r1032, %r830;
	ld.global.u32 	%r831, [%rd8+24];
	xor.b32  	%r1031, %r1031, %r831;
	ld.global.u32 	%r832, [%rd8+28];
	xor.b32  	%r1030, %r1030, %r832;
	ld.global.u32 	%r833, [%rd8+32];
	xor.b32  	%r1029, %r1029, %r833;
	ld.global.u32 	%r834, [%rd8+36];
	xor.b32  	%r1028, %r1028, %r834;
$L__BB0_83:
	and.b32  	%r836, %r819, 4;
	setp.eq.s32 	%p46, %r836, 0;
	@%p46 bra 	$L__BB0_85;
	ld.global.u32 	%r837, [%rd8+40];
	xor.b32  	%r1032, %r1032, %r837;
	ld.global.u32 	%r838, [%rd8+44];
	xor.b32  	%r1031, %r1031, %r838;
	ld.global.u32 	%r839, [%rd8+48];
	xor.b32  	%r1030, %r1030, %r839;
	ld.global.u32 	%r840, [%rd8+52];
	xor.b32  	%r1029, %r1029, %r840;
	ld.global.u32 	%r841, [%rd8+56];
	xor.b32  	%r1028, %r1028, %r841;
$L__BB0_85:
	and.b32  	%r843, %r819, 8;
	setp.eq.s32 	%p47, %r843, 0;
	@%p47 bra 	$L__BB0_87;
	ld.global.u32 	%r844, [%rd8+60];
	xor.b32  	%r1032, %r1032, %r844;
	ld.global.u32 	%r845, [%rd8+64];
	xor.b32  	%r1031, %r1031, %r845;
	ld.global.u32 	%r846, [%rd8+68];
	xor.b32  	%r1030, %r1030, %r846;
	ld.global.u32 	%r847, [%rd8+72];
	xor.b32  	%r1029, %r1029, %r847;
	ld.global.u32 	%r848, [%rd8+76];
	xor.b32  	%r1028, %r1028, %r848;
$L__BB0_87:
	and.b32  	%r850, %r819, 16;
	setp.eq.s32 	%p48, %r850, 0;
	@%p48 bra 	$L__BB0_89;
	ld.global.u32 	%r851, [%rd8+80];
	xor.b32  	%r1032, %r1032, %r851;
	ld.global.u32 	%r852, [%rd8+84];
	xor.b32  	%r1031, %r1031, %r852;
	ld.global.u32 	%r853, [%rd8+88];
	xor.b32  	%r1030, %r1030, %r853;
	ld.global.u32 	%r854, [%rd8+92];
	xor.b32  	%r1029, %r1029, %r854;
	ld.global.u32 	%r855, [%rd8+96];
	xor.b32  	%r1028, %r1028, %r855;
$L__BB0_89:
	and.b32  	%r857, %r819, 32;
	setp.eq.s32 	%p49, %r857, 0;
	@%p49 bra 	$L__BB0_91;
	ld.global.u32 	%r858, [%rd8+100];
	xor.b32  	%r1032, %r1032, %r858;
	ld.global.u32 	%r859, [%rd8+104];
	xor.b32  	%r1031, %r1031, %r859;
	ld.global.u32 	%r860, [%rd8+108];
	xor.b32  	%r1030, %r1030, %r860;
	ld.global.u32 	%r861, [%rd8+112];
	xor.b32  	%r1029, %r1029, %r861;
	ld.global.u32 	%r862, [%rd8+116];
	xor.b32  	%r1028, %r1028, %r862;
$L__BB0_91:
	and.b32  	%r864, %r819, 64;
	setp.eq.s32 	%p50, %r864, 0;
	@%p50 bra 	$L__BB0_93;
	ld.global.u32 	%r865, [%rd8+120];
	xor.b32  	%r1032, %r1032, %r865;
	ld.global.u32 	%r866, [%rd8+124];
	xor.b32  	%r1031, %r1031, %r866;
	ld.global.u32 	%r867, [%rd8+128];
	xor.b32  	%r1030, %r1030, %r867;
	ld.global.u32 	%r868, [%rd8+132];
	xor.b32  	%r1029, %r1029, %r868;
	ld.global.u32 	%r869, [%rd8+136];
	xor.b32  	%r1028, %r1028, %r869;
$L__BB0_93:
	and.b32  	%r871, %r819, 128;
	setp.eq.s32 	%p51, %r871, 0;
	@%p51 bra 	$L__BB0_95;
	ld.global.u32 	%r872, [%rd8+140];
	xor.b32  	%r1032, %r1032, %r872;
	ld.global.u32 	%r873, [%rd8+144];
	xor.b32  	%r1031, %r1031, %r873;
	ld.global.u32 	%r874, [%rd8+148];
	xor.b32  	%r1030, %r1030, %r874;
	ld.global.u32 	%r875, [%rd8+152];
	xor.b32  	%r1029, %r1029, %r875;
	ld.global.u32 	%r876, [%rd8+156];
	xor.b32  	%r1028, %r1028, %r876;
$L__BB0_95:
	and.b32  	%r878, %r819, 256;
	setp.eq.s32 	%p52, %r878, 0;
	@%p52 bra 	$L__BB0_97;
	ld.global.u32 	%r879, [%rd8+160];
	xor.b32  	%r1032, %r1032, %r879;
	ld.global.u32 	%r880, [%rd8+164];
	xor.b32  	%r1031, %r1031, %r880;
	ld.global.u32 	%r881, [%rd8+168];
	xor.b32  	%r1030, %r1030, %r881;
	ld.global.u32 	%r882, [%rd8+172];
	xor.b32  	%r1029, %r1029, %r882;
	ld.global.u32 	%r883, [%rd8+176];
	xor.b32  	%r1028, %r1028, %r883;
$L__BB0_97:
	and.b32  	%r885, %r819, 512;
	setp.eq.s32 	%p53, %r885, 0;
	@%p53 bra 	$L__BB0_99;
	ld.global.u32 	%r886, [%rd8+180];
	xor.b32  	%r1032, %r1032, %r886;
	ld.global.u32 	%r887, [%rd8+184];
	xor.b32  	%r1031, %r1031, %r887;
	ld.global.u32 	%r888, [%rd8+188];
	xor.b32  	%r1030, %r1030, %r888;
	ld.global.u32 	%r889, [%rd8+192];
	xor.b32  	%r1029, %r1029, %r889;
	ld.global.u32 	%r890, [%rd8+196];
	xor.b32  	%r1028, %r1028, %r890;
$L__BB0_99:
	and.b32  	%r892, %r819, 1024;
	setp.eq.s32 	%p54, %r892, 0;
	@%p54 bra 	$L__BB0_101;
	ld.global.u32 	%r893, [%rd8+200];
	xor.b32  	%r1032, %r1032, %r893;
	ld.global.u32 	%r894, [%rd8+204];
	xor.b32  	%r1031, %r1031, %r894;
	ld.global.u32 	%r895, [%rd8+208];
	xor.b32  	%r1030, %r1030, %r895;
	ld.global.u32 	%r896, [%rd8+212];
	xor.b32  	%r1029, %r1029, %r896;
	ld.global.u32 	%r897, [%rd8+216];
	xor.b32  	%r1028, %r1028, %r897;
$L__BB0_101:
	and.b32  	%r899, %r819, 2048;
	setp.eq.s32 	%p55, %r899, 0;
	@%p55 bra 	$L__BB0_103;
	ld.global.u32 	%r900, [%rd8+220];
	xor.b32  	%r1032, %r1032, %r900;
	ld.global.u32 	%r901, [%rd8+224];
	xor.b32  	%r1031, %r1031, %r901;
	ld.global.u32 	%r902, [%rd8+228];
	xor.b32  	%r1030, %r1030, %r902;
	ld.global.u32 	%r903, [%rd8+232];
	xor.b32  	%r1029, %r1029, %r903;
	ld.global.u32 	%r904, [%rd8+236];
	xor.b32  	%r1028, %r1028, %r904;
$L__BB0_103:
	and.b32  	%r906, %r819, 4096;
	setp.eq.s32 	%p56, %r906, 0;
	@%p56 bra 	$L__BB0_105;
	ld.global.u32 	%r907, [%rd8+240];
	xor.b32  	%r1032, %r1032, %r907;
	ld.global.u32 	%r908, [%rd8+244];
	xor.b32  	%r1031, %r1031, %r908;
	ld.global.u32 	%r909, [%rd8+248];
	xor.b32  	%r1030, %r1030, %r909;
	ld.global.u32 	%r910, [%rd8+252];
	xor.b32  	%r1029, %r1029, %r910;
	ld.global.u32 	%r911, [%rd8+256];
	xor.b32  	%r1028, %r1028, %r911;
$L__BB0_105:
	and.b32  	%r913, %r819, 8192;
	setp.eq.s32 	%p57, %r913, 0;
	@%p57 bra 	$L__BB0_107;
	ld.global.u32 	%r914, [%rd8+260];
	xor.b32  	%r1032, %r1032, %r914;
	ld.global.u32 	%r915, [%rd8+264];
	xor.b32  	%r1031, %r1031, %r915;
	ld.global.u32 	%r916, [%rd8+268];
	xor.b32  	%r1030, %r1030, %r916;
	ld.global.u32 	%r917, [%rd8+272];
	xor.b32  	%r1029, %r1029, %r917;
	ld.global.u32 	%r918, [%rd8+276];
	xor.b32  	%r1028, %r1028, %r918;
$L__BB0_107:
	and.b32  	%r920, %r819, 16384;
	setp.eq.s32 	%p58, %r920, 0;
	@%p58 bra 	$L__BB0_109;
	ld.global.u32 	%r921, [%rd8+280];
	xor.b32  	%r1032, %r1032, %r921;
	ld.global.u32 	%r922, [%rd8+284];
	xor.b32  	%r1031, %r1031, %r922;
	ld.global.u32 	%r923, [%rd8+288];
	xor.b32  	%r1030, %r1030, %r923;
	ld.global.u32 	%r924, [%rd8+292];
	xor.b32  	%r1029, %r1029, %r924;
	ld.global.u32 	%r925, [%rd8+296];
	xor.b32  	%r1028, %r1028, %r925;
$L__BB0_109:
	and.b32  	%r927, %r819, 32768;
	setp.eq.s32 	%p59, %r927, 0;
	@%p59 bra 	$L__BB0_111;
	ld.global.u32 	%r928, [%rd8+300];
	xor.b32  	%r1032, %r1032, %r928;
	ld.global.u32 	%r929, [%rd8+304];
	xor.b32  	%r1031, %r1031, %r929;
	ld.global.u32 	%r930, [%rd8+308];
	xor.b32  	%r1030, %r1030, %r930;
	ld.global.u32 	%r931, [%rd8+312];
	xor.b32  	%r1029, %r1029, %r931;
	ld.global.u32 	%r932, [%rd8+316];
	xor.b32  	%r1028, %r1028, %r932;
$L__BB0_111:
	add.s32 	%r1211, %r1211, 16;
	setp.ne.s32 	%p60, %r1211, 32;
	@%p60 bra 	$L__BB0_79;
	mad.lo.s32 	%r933, %r1205, -31, %r376;
	add.s32 	%r1205, %r933, 1;
	setp.ne.s32 	%p61, %r1205, 5;
	@%p61 bra 	$L__BB0_78;
	st.local.u32 	[%rd1+4], %r1032;
	st.local.v2.u32 	[%rd1+8], {%r1031, %r1030};
	st.local.v2.u32 	[%rd1+16], {%r1029, %r1028};
$L__BB0_114:
	shr.u64 	%rd120, %rd3, 2;
	add.s32 	%r1015, %r1015, 1;
	setp.gt.u64 	%p62, %rd3, 3;
	@%p62 bra 	$L__BB0_2;
$L__BB0_115:
	shl.b32 	%r935, %r1, 3;
	mov.u32 	%r936, _ZZ7picountPyE7counter;
	add.s32 	%r556, %r936, %r935;
	mov.b64 	%rd122, 0;
	st.shared.u64 	[%r556], %rd122;
	mul.lo.s32 	%r937, %r5, 1703105765;
	sub.s32 	%r938, %r4, %r937;
	add.s32 	%r1302, %r938, 6977678;
	mov.b32 	%r1308, 0;
$L__BB0_116:
	shr.u32 	%r939, %r1032, 2;
	xor.b32  	%r940, %r939, %r1032;
	shl.b32 	%r941, %r1028, 4;
	shl.b32 	%r942, %r940, 1;
	xor.b32  	%r943, %r942, %r941;
	xor.b32  	%r944, %r943, %r940;
	xor.b32  	%r565, %r944, %r1028;
	add.s32 	%r945, %r565, %r1302;
	cvt.rn.f32.u32 	%f5, %r945;
	fma.rn.f32 	%f6, %f5, 0f2F800000, 0f2F000000;
	shr.u32 	%r946, %r1031, 2;
	xor.b32  	%r947, %r946, %r1031;
	shl.b32 	%r948, %r565, 4;
	shl.b32 	%r949, %r947, 1;
	xor.b32  	%r950, %r949, %r948;
	xor.b32  	%r951, %r950, %r947;
	xor.b32  	%r566, %r951, %r565;
	add.s32 	%r952, %r1302, %r566;
	add.s32 	%r953, %r952, 362437;
	cvt.rn.f32.u32 	%f7, %r953;
	fma.rn.f32 	%f8, %f7, 0f2F800000, 0f2F000000;
	mul.f32 	%f9, %f8, %f8;
	fma.rn.f32 	%f1, %f6, %f6, %f9;
	setp.gtu.f32 	%p63, %f1, 0f3F800000;
	@%p63 bra 	$L__BB0_118;
	cvt.rzi.s32.f32 	%r954, %f1;
	sub.s32 	%r955, 1, %r954;
	cvt.s64.s32 	%rd34, %r955;
	add.s64 	%rd122, %rd122, %rd34;
	st.shared.u64 	[%r556], %rd122;
$L__BB0_118:
	shr.u32 	%r956, %r1030, 2;
	xor.b32  	%r957, %r956, %r1030;
	shl.b32 	%r958, %r566, 4;
	shl.b32 	%r959, %r957, 1;
	xor.b32  	%r960, %r959, %r958;
	xor.b32  	%r961, %r960, %r957;
	xor.b32  	%r567, %r961, %r566;
	add.s32 	%r962, %r1302, %r567;
	add.s32 	%r963, %r962, 724874;
	cvt.rn.f32.u32 	%f10, %r963;
	fma.rn.f32 	%f11, %f10, 0f2F800000, 0f2F000000;
	shr.u32 	%r964, %r1029, 2;
	xor.b32  	%r965, %r964, %r1029;
	shl.b32 	%r966, %r567, 4;
	shl.b32 	%r967, %r965, 1;
	xor.b32  	%r968, %r967, %r966;
	xor.b32  	%r969, %r968, %r965;
	xor.b32  	%r1032, %r969, %r567;
	add.s32 	%r970, %r1302, %r1032;
	add.s32 	%r971, %r970, 1087311;
	cvt.rn.f32.u32 	%f12, %r971;
	fma.rn.f32 	%f13, %f12, 0f2F800000, 0f2F000000;
	mul.f32 	%f14, %f13, %f13;
	fma.rn.f32 	%f2, %f11, %f11, %f14;
	setp.gtu.f32 	%p64, %f2, 0f3F800000;
	@%p64 bra 	$L__BB0_120;
	cvt.rzi.s32.f32 	%r972, %f2;
	sub.s32 	%r973, 1, %r972;
	cvt.s64.s32 	%rd35, %r973;
	add.s64 	%rd122, %rd122, %rd35;
	st.shared.u64 	[%r556], %rd122;
$L__BB0_120:
	shr.u32 	%r974, %r1028, 2;
	xor.b32  	%r975, %r974, %r1028;
	shl.b32 	%r976, %r1032, 4;
	shl.b32 	%r977, %r975, 1;
	xor.b32  	%r978, %r977, %r976;
	xor.b32  	%r979, %r978, %r975;
	xor.b32  	%r1031, %r979, %r1032;
	add.s32 	%r980, %r1302, %r1031;
	add.s32 	%r981, %r980, 1449748;
	cvt.rn.f32.u32 	%f15, %r981;
	fma.rn.f32 	%f16, %f15, 0f2F800000, 0f2F000000;
	shr.u32 	%r982, %r565, 2;
	xor.b32  	%r983, %r982, %r565;
	shl.b32 	%r984, %r1031, 4;
	shl.b32 	%r985, %r983, 1;
	xor.b32  	%r986, %r985, %r984;
	xor.b32  	%r987, %r986, %r983;
	xor.b32  	%r1030, %r987, %r1031;
	add.s32 	%r988, %r1302, %r1030;
	add.s32 	%r989, %r988, 1812185;
	cvt.rn.f32.u32 	%f17, %r989;
	fma.rn.f32 	%f18, %f17, 0f2F800000, 0f2F000000;
	mul.f32 	%f19, %f18, %f18;
	fma.rn.f32 	%f3, %f16, %f16, %f19;
	setp.gtu.f32 	%p65, %f3, 0f3F800000;
	@%p65 bra 	$L__BB0_122;
	cvt.rzi.s32.f32 	%r990, %f3;
	sub.s32 	%r991, 1, %r990;
	cvt.s64.s32 	%rd36, %r991;
	add.s64 	%rd122, %rd122, %rd36;
	st.shared.u64 	[%r556], %rd122;
$L__BB0_122:
	shr.u32 	%r992, %r566, 2;
	xor.b32  	%r993, %r992, %r566;
	shl.b32 	%r994, %r1030, 4;
	shl.b32 	%r995, %r993, 1;
	xor.b32  	%r996, %r995, %r994;
	xor.b32  	%r997, %r996, %r993;
	xor.b32  	%r1029, %r997, %r1030;
	add.s32 	%r998, %r1302, %r1029;
	add.s32 	%r999, %r998, 2174622;
	cvt.rn.f32.u32 	%f20, %r999;
	fma.rn.f32 	%f21, %f20, 0f2F800000, 0f2F000000;
	shr.u32 	%r1000, %r567, 2;
	xor.b32  	%r1001, %r1000, %r567;
	shl.b32 	%r1002, %r1029, 4;
	shl.b32 	%r1003, %r1001, 1;
	xor.b32  	%r1004, %r1003, %r1002;
	xor.b32  	%r1005, %r1004, %r1001;
	xor.b32  	%r1028, %r1005, %r1029;
	add.s32 	%r1006, %r1302, %r1028;
	add.s32 	%r1007, %r1006, 2537059;
	cvt.rn.f32.u32 	%f22, %r1007;
	fma.rn.f32 	%f23, %f22, 0f2F800000, 0f2F000000;
	mul.f32 	%f24, %f23, %f23;
	fma.rn.f32 	%f4, %f21, %f21, %f24;
	setp.gtu.f32 	%p66, %f4, 0f3F800000;
	@%p66 bra 	$L__BB0_124;
	cvt.rzi.s32.f32 	%r1008, %f4;
	sub.s32 	%r1009, 1, %r1008;
	cvt.s64.s32 	%rd37, %r1009;
	add.s64 	%rd122, %rd122, %rd37;
	st.shared.u64 	[%r556], %rd122;
$L__BB0_124:
	add.s32 	%r1308, %r1308, 4;
	add.s32 	%r1302, %r1302, 2899496;
	setp.ne.s32 	%p67, %r1308, 28000;
	@%p67 bra 	$L__BB0_116;
	setp.ne.s32 	%p68, %r1, 0;
	@%p68 bra 	$L__BB0_127;
	cvta.to.global.u64 	%rd38, %rd19;
	mul.wide.u32 	%rd39, %r2, 8;
	add.s64 	%rd40, %rd38, %rd39;
	ld.shared.u64 	%rd41, [_ZZ7picountPyE7counter];
	ld.shared.u64 	%rd42, [_ZZ7picountPyE7counter+8];
	add.s64 	%rd43, %rd41, %rd42;
	ld.shared.u64 	%rd44, [_ZZ7picountPyE7counter+16];
	add.s64 	%rd45, %rd43, %rd44;
	ld.shared.u64 	%rd46, [_ZZ7picountPyE7counter+24];
	add.s64 	%rd47, %rd45, %rd46;
	ld.shared.u64 	%rd48, [_ZZ7picountPyE7counter+32];
	add.s64 	%rd49, %rd47, %rd48;
	ld.shared.u64 	%rd50, [_ZZ7picountPyE7counter+40];
	add.s64 	%rd51, %rd49, %rd50;
	ld.shared.u64 	%rd52, [_ZZ7picountPyE7counter+48];
	add.s64 	%rd53, %rd51, %rd52;
	ld.shared.u64 	%rd54, [_ZZ7picountPyE7counter+56];
	add.s64 	%rd55, %rd53, %rd54;
	ld.shared.u64 	%rd56, [_ZZ7picountPyE7counter+64];
	add.s64 	%rd57, %rd55, %rd56;
	ld.shared.u64 	%rd58, [_ZZ7picountPyE7counter+72];
	add.s64 	%rd59, %rd57, %rd58;
	ld.shared.u64 	%rd60, [_ZZ7picountPyE7counter+80];
	add.s64 	%rd61, %rd59, %rd60;
	ld.shared.u64 	%rd62, [_ZZ7picountPyE7counter+88];
	add.s64 	%rd63, %rd61, %rd62;
	ld.shared.u64 	%rd64, [_ZZ7picountPyE7counter+96];
	add.s64 	%rd65, %rd63, %rd64;
	ld.shared.u64 	%rd66, [_ZZ7picountPyE7counter+104];
	add.s64 	%rd67, %rd65, %rd66;
	ld.shared.u64 	%rd68, [_ZZ7picountPyE7counter+112];
	add.s64 	%rd69, %rd67, %rd68;
	ld.shared.u64 	%rd70, [_ZZ7picountPyE7counter+120];
	add.s64 	%rd71, %rd69, %rd70;
	ld.shared.u64 	%rd72, [_ZZ7picountPyE7counter+128];
	add.s64 	%rd73, %rd71, %rd72;
	ld.shared.u64 	%rd74, [_ZZ7picountPyE7counter+136];
	add.s64 	%rd75, %rd73, %rd74;
	ld.shared.u64 	%rd76, [_ZZ7picountPyE7counter+144];
	add.s64 	%rd77, %rd75, %rd76;
	ld.shared.u64 	%rd78, [_ZZ7picountPyE7counter+152];
	add.s64 	%rd79, %rd77, %rd78;
	ld.shared.u64 	%rd80, [_ZZ7picountPyE7counter+160];
	add.s64 	%rd81, %rd79, %rd80;
	ld.shared.u64 	%rd82, [_ZZ7picountPyE7counter+168];
	add.s64 	%rd83, %rd81, %rd82;
	ld.shared.u64 	%rd84, [_ZZ7picountPyE7counter+176];
	add.s64 	%rd85, %rd83, %rd84;
	ld.shared.u64 	%rd86, [_ZZ7picountPyE7counter+184];
	add.s64 	%rd87, %rd85, %rd86;
	ld.shared.u64 	%rd88, [_ZZ7picountPyE7counter+192];
	add.s64 	%rd89, %rd87, %rd88;
	ld.shared.u64 	%rd90, [_ZZ7picountPyE7counter+200];
	add.s64 	%rd91, %rd89, %rd90;
	ld.shared.u64 	%rd92, [_ZZ7picountPyE7counter+208];
	add.s64 	%rd93, %rd91, %rd92;
	ld.shared.u64 	%rd94, [_ZZ7picountPyE7counter+216];
	add.s64 	%rd95, %rd93, %rd94;
	ld.shared.u64 	%rd96, [_ZZ7picountPyE7counter+224];
	add.s64 	%rd97, %rd95, %rd96;
	ld.shared.u64 	%rd98, [_ZZ7picountPyE7counter+232];
	add.s64 	%rd99, %rd97, %rd98;
	ld.shared.u64 	%rd100, [_ZZ7picountPyE7counter+240];
	add.s64 	%rd101, %rd99, %rd100;
	ld.shared.u64 	%rd102, [_ZZ7picountPyE7counter+248];
	add.s64 	%rd103, %rd101, %rd102;
	ld.shared.u64 	%rd104, [_ZZ7picountPyE7counter+256];
	add.s64 	%rd105, %rd103, %rd104;
	ld.shared.u64 	%rd106, [_ZZ7picountPyE7counter+264];
	add.s64 	%rd107, %rd105, %rd106;
	ld.shared.u64 	%rd108, [_ZZ7picountPyE7counter+272];
	add.s64 	%rd109, %rd107, %rd108;
	ld.shared.u64 	%rd110, [_ZZ7picountPyE7counter+280];
	add.s64 	%rd111, %rd109, %rd110;
	ld.shared.u64 	%rd112, [_ZZ7picountPyE7counter+288];
	add.s64 	%rd113, %rd111, %rd112;
	ld.shared.u64 	%rd114, [_ZZ7picountPyE7counter+296];
	add.s64 	%rd115, %rd113, %rd114;
	ld.shared.u64 	%rd116, [_ZZ7picountPyE7counter+304];
	add.s64 	%rd117, %rd115, %rd116;
	ld.shared.u64 	%rd118, [_ZZ7picountPyE7counter+312];
	add.s64 	%rd119, %rd117, %rd118;
	st.global.u64 	[%rd40], %rd119;
$L__BB0_127:
	ret;

}


// ===== COMPILED SASS (sm_100) =====

	.target	sm_100

	.elftype	@"ET_EXEC"


//--------------------- .note.nv.tkinfo           --------------------------
	.section	.note.nv.tkinfo,"",@"SHT_NOTE"
	.sectionflags	@"SHF_NOTE_NV_TKINFO"
	.tkinfo
        /*0018*/ 	.word	0x00000002
        /*0030*/ 	.string	""
        /*0030*/ 	.string	"ptxas"
        /*0030*/ 	.string	"Cuda compilation tools, release 13.0, V13.0.88"
        /*0030*/ 	.string	"Build cuda_13.0.r13.0/compiler.36424714_0"
        /*0030*/ 	.string	"-arch sm_100 -m 64 "



//--------------------- .note.nv.cuinfo           --------------------------
	.section	.note.nv.cuinfo,"",@"SHT_NOTE"
	.sectionflags	@"SHF_NOTE_NV_CUINFO"
        /*0018*/ 	.short	0x0002
        /*001a*/ 	.short	0x0064
        /*001c*/ 	.short	0x0082
	.zero		2


//--------------------- .nv.info                  --------------------------
	.section	.nv.info,"",@"SHT_CUDA_INFO"
	.align	4


	//----- nvinfo : EIATTR_REGCOUNT
	.align		4
        /*0000*/ 	.byte	0x04, 0x2f
        /*0002*/ 	.short	(.L_10 - .L_9)
	.align		4
.L_9:
        /*0004*/ 	.word	index@(_Z7picountPy)
        /*0008*/ 	.word	0x0000001f


	//----- nvinfo : EIATTR_FRAME_SIZE
	.align		4
.L_10:
        /*000c*/ 	.byte	0x04, 0x11
        /*000e*/ 	.short	(.L_12 - .L_11)
	.align		4
.L_11:
        /*0010*/ 	.word	index@(_Z7picountPy)
        /*0014*/ 	.word	0x00000030


	//----- nvinfo : EIATTR_MIN_STACK_SIZE
	.align		4
.L_12:
        /*0018*/ 	.byte	0x04, 0x12
        /*001a*/ 	.short	(.L_14 - .L_13)
	.align		4
.L_13:
        /*001c*/ 	.word	index@(_Z7picountPy)
        /*0020*/ 	.word	0x00000030
.L_14:


//--------------------- .nv.compat                --------------------------
	.section	.nv.compat,"",@"SHT_CUDA_COMPAT_INFO"
	.align	4
        /*0000*/ 	.byte	0x02, 0x09, 0x00, 0x00, 0x02, 0x02, 0x01, 0x00, 0x02, 0x05, 0x05, 0x00, 0x03, 0x07, 0x01, 0x01
        /*0010*/ 	.byte	0x02, 0x03, 0x00, 0x00, 0x02, 0x06, 0x01, 0x00, 0x04, 0x0b, 0x08, 0x00, 0x01, 0x00, 0x00, 0x00
        /*0020*/ 	.byte	0x00, 0x00, 0x00, 0x00


//--------------------- .nv.info._Z7picountPy     --------------------------
	.section	.nv.info._Z7picountPy,"",@"SHT_CUDA_INFO"
	.sectionflags	@""
	.align	4


	//----- nvinfo : EIATTR_CUDA_API_VERSION
	.align		4
        /*0000*/ 	.byte	0x04, 0x37
        /*0002*/ 	.short	(.L_16 - .L_15)
.L_15:
        /*0004*/ 	.word	0x00000082


	//----- nvinfo : EIATTR_KPARAM_INFO
	.align		4
.L_16:
        /*0008*/ 	.byte	0x04, 0x17
        /*000a*/ 	.short	(.L_18 - .L_17)
.L_17:
        /*000c*/ 	.word	0x00000000
        /*0010*/ 	.short	0x0000
        /*0012*/ 	.short	0x0000
        /*0014*/ 	.byte	0x00, 0xf5, 0x21, 0x00


	//----- nvinfo : EIATTR_SPARSE_MMA_MASK
	.align		4
.L_18:
        /*0018*/ 	.byte	0x03, 0x50
        /*001a*/ 	.short	0x0000


	//----- nvinfo : EIATTR_MAXREG_COUNT
	.align		4
        /*001c*/ 	.byte	0x03, 0x1b
        /*001e*/ 	.short	0x00ff


	//----- nvinfo : EIATTR_MERCURY_ISA_VERSION
	.align		4
        /*0020*/ 	.byte	0x03, 0x5f
        /*0022*/ 	.short	0x0101


	//----- nvinfo : EIATTR_VRC_CTA_INIT_COUNT
	.align		4
        /*0024*/ 	.byte	0x02, 0x4a
	.zero		1
	.zero		1


	//----- nvinfo : EIATTR_EXIT_INSTR_OFFSETS
	.align		4
        /*0028*/ 	.byte	0x04, 0x1c
        /*002a*/ 	.short	(.L_20 - .L_19)


	//   ....[0]....
.L_19:
        /*002c*/ 	.word	0x00002e60


	//   ....[1]....
        /*0030*/ 	.word	0x00003290


	//----- nvinfo : EIATTR_CRS_STACK_SIZE
	.align		4
.L_20:
        /*0034*/ 	.byte	0x04, 0x1e
        /*0036*/ 	.short	(.L_22 - .L_21)
.L_21:
        /*0038*/ 	.word	0x00000000


	//----- nvinfo : EIATTR_CBANK_PARAM_SIZE
	.align		4
.L_22:
        /*003c*/ 	.byte	0x03, 0x19
        /*003e*/ 	.short	0x0008


	//----- nvinfo : EIATTR_PARAM_CBANK
	.align		4
        /*0040*/ 	.byte	0x04, 0x0a
        /*0042*/ 	.short	(.L_24 - .L_23)
	.align		4
.L_23:
        /*0044*/ 	.word	index@(.nv.constant0._Z7picountPy)
        /*0048*/ 	.short	0x0380
        /*004a*/ 	.short	0x0008


	//----- nvinfo : EIATTR_SW_WAR
	.align		4
.L_24:
        /*004c*/ 	.byte	0x04, 0x36
        /*004e*/ 	.short	(.L_26 - .L_25)
.L_25:
        /*0050*/ 	.word	0x00000008
.L_26:


//--------------------- .nv.callgraph             --------------------------
	.section	.nv.callgraph,"",@"SHT_CUDA_CALLGRAPH"
	.align	4
	.sectionentsize	8
	.align		4
        /*0000*/ 	.word	0x00000000
	.align		4
        /*0004*/ 	.word	0xffffffff
	.align		4
        /*0008*/ 	.word	0x00000000
	.align		4
        /*000c*/ 	.word	0xfffffffe
	.align		4
        /*0010*/ 	.word	0x00000000
	.align		4
        /*0014*/ 	.word	0xfffffffd
	.align		4
        /*0018*/ 	.word	0x00000000
	.align		4
        /*001c*/ 	.word	0xfffffffc


//--------------------- .nv.constant4             --------------------------
	.section	.nv.constant4,"a",@progbits
	.align	8
	.align		8
.nv.constant4:
        /*0000*/ 	.dword	precalc_xorwow_matrix
	.align		8
        /*0008*/ 	.dword	precalc_xorwow_offset_matrix
	.align		8
        /*0010*/ 	.dword	mrg32k3aM1
	.align		8
        /*0018*/ 	.dword	mrg32k3aM2
	.align		8
        /*0020*/ 	.dword	mrg32k3aM1SubSeq
	.align		8
        /*0028*/ 	.dword	mrg32k3aM2SubSeq
	.align		8
        /*0030*/ 	.dword	mrg32k3aM1Seq
	.align		8
        /*0038*/ 	.dword	mrg32k3aM2Seq


//--------------------- .nv.constant3             --------------------------
	.section	.nv.constant3,"a",@progbits
	.align	8
.nv.constant3:
	.type		__cr_lgamma_table,@object
	.size		__cr_lgamma_table,(.L_8 - __cr_lgamma_table)
__cr_lgamma_table:
        /*0000*/ 	.byte	0x00, 0x00, 0x00, 0x00, 0x00, 0x00, 0x00, 0x00, 0x00, 0x00, 0x00, 0x00, 0x00, 0x00, 0x00, 0x00
        /*0010*/ 	.byte	0xef, 0x39, 0xfa, 0xfe, 0x42, 0x2e, 0xe6, 0x3f, 0x02, 0x20, 0x2a, 0xfa, 0x0b, 0xab, 0xfc, 0x3f
        /*0020*/ 	.byte	0xf9, 0x2c, 0x92, 0x7c, 0xa7, 0x6c, 0x09, 0x40, 0xc9, 0x79, 0x44, 0x3c, 0x64, 0x26, 0x13, 0x40
        /*0030*/ 	.byte	0xca, 0x01, 0xcf, 0x3a, 0x27, 0x51, 0x1a, 0x40, 0x30, 0xcc, 0x2d, 0xf3, 0xe1, 0x0c, 0x21, 0x40
        /*0040*/ 	.byte	0x0d, 0xb7, 0xfc, 0x82, 0x8e, 0x35, 0x25, 0x40
.L_8:


//--------------------- .text._Z7picountPy        --------------------------
	.section	.text._Z7picountPy,"ax",@progbits
	.align	128
        .global         _Z7picountPy
        .type           _Z7picountPy,@function
        .size           _Z7picountPy,(.L_x_13 - _Z7picountPy)
        .other          _Z7picountPy,@"STO_CUDA_ENTRY STV_DEFAULT"
_Z7picountPy:
.text._Z7picountPy:
[----:B------:R-:W0:Y:S01]  /*0000*/  LDC R1, c[0x0][0x37c] ;  /* 0x0000df00ff017b82 */ /* 0x000e220000000800 */
[----:B------:R-:W1:Y:S01]  /*0010*/  S2R R3, SR_TID.X ;  /* 0x0000000000037919 */ /* 0x000e620000002100 */
[----:B------:R-:W1:Y:S01]  /*0020*/  LDCU UR4, c[0x0][0x360] ;  /* 0x00006c00ff0477ac */ /* 0x000e620008000800 */
[----:B0-----:R-:W-:Y:S01]  /*0030*/  VIADD R1, R1, 0xffffffd0 ;  /* 0xffffffd001017836 */ /* 0x001fe20000000000 */
[----:B------:R-:W1:Y:S01]  /*0040*/  S2R R0, SR_CTAID.X ;  /* 0x0000000000007919 */ /* 0x000e620000002500 */
[----:B------:R-:W0:Y:S01]  /*0050*/  LDCU.64 UR6, c[0x0][0x358] ;  /* 0x00006b00ff0677ac */ /* 0x000e220008000a00 */
[----:B-1----:R-:W-:Y:S01]  /*0060*/  IMAD R14, R0, UR4, R3 ;  /* 0x00000004000e7c24 */ /* 0x002fe2000f8e0203 */
[----:B------:R-:W-:-:S06]  /*0070*/  CS2R R2, SR_CLOCKLO ;  /* 0x0000000000027805 */ /* 0x000fcc0000015000 */
[----:B------:R-:W-:Y:S01]  /*0080*/  LOP3.LUT R12, R2, 0xaad26b49, RZ, 0x3c, !PT ;  /* 0xaad26b49020c7812 */ /* 0x000fe200078e3cff */
[----:B------:R-:W-:Y:S01]  /*0090*/  BSSY.RECONVERGENT B0, `(.L_x_0) ;  /* 0x000025e000007945 */ /* 0x000fe20003800200 */
[----:B------:R-:W-:Y:S02]  /*00a0*/  LOP3.LUT R13, R3, 0xf7dcefdd, RZ, 0x3c, !PT ;  /* 0xf7dcefdd030d7812 */ /* 0x000fe400078e3cff */
[----:B------:R-:W-:Y:S01]  /*00b0*/  ISETP.NE.AND P0, PT, R14, RZ, PT ;  /* 0x000000ff0e00720c */ /* 0x000fe20003f05270 */
[----:B------:R-:W-:Y:S02]  /*00c0*/  IMAD R12, R12, 0x4182bed5, RZ ;  /* 0x4182bed50c0c7824 */ /* 0x000fe400078e02ff */
[----:B------:R-:W-:Y:S02]  /*00d0*/  IMAD R3, R13, -0x658354e5, RZ ;  /* 0x9a7cab1b0d037824 */ /* 0x000fe400078e02ff */
[C---:B------:R-:W-:Y:S01]  /*00e0*/  VIADD R5, R12.reuse, 0x583f19 ;  /* 0x00583f190c057836 */ /* 0x040fe20000000000 */
[C---:B------:R-:W-:Y:S01]  /*00f0*/  LOP3.LUT R6, R12.reuse, 0x159a55e5, RZ, 0x3c, !PT ;  /* 0x159a55e50c067812 */ /* 0x040fe200078e3cff */
[----:B------:R-:W-:Y:S01]  /*0100*/  VIADD R7, R3, 0x1f123bb5 ;  /* 0x1f123bb503077836 */ /* 0x000fe20000000000 */
[----:B------:R-:W-:-:S02]  /*0110*/  IADD3 R2, PT, PT, R12, 0x64f0c9, R3 ;  /* 0x0064f0c90c027810 */ /* 0x000fc40007ffe003 */
[----:B------:R-:W-:Y:S01]  /*0120*/  LOP3.LUT R4, R3, 0x5491333, RZ, 0x3c, !PT ;  /* 0x0549133303047812 */ /* 0x000fe200078e3cff */
[----:B------:R-:W-:Y:S01]  /*0130*/  VIADD R3, R12, 0x75bcd15 ;  /* 0x075bcd150c037836 */ /* 0x000fe20000000000 */
[----:B------:R1:W-:Y:S04]  /*0140*/  STL.64 [R1+0x8], R6 ;  /* 0x0000080601007387 */ /* 0x0003e80000100a00 */
[----:B------:R1:W-:Y:S04]  /*0150*/  STL.64 [R1], R2 ;  /* 0x0000000201007387 */ /* 0x0003e80000100a00 */
[----:B------:R1:W-:Y:S01]  /*0160*/  STL.64 [R1+0x10], R4 ;  /* 0x0000100401007387 */ /* 0x0003e20000100a00 */
[----:B0-----:R-:W-:Y:S05]  /*0170*/  @!P0 BRA `(.L_x_1) ;  /* 0x00000024003c8947 */ /* 0x001fea0003800000 */
[----:B------:R-:W-:Y:S01]  /*0180*/  SHF.R.S32.HI R15, RZ, 0x1f, R14 ;  /* 0x0000001fff0f7819 */ /* 0x000fe2000001140e */
[----:B-1----:R-:W-:-:S07]  /*0190*/  IMAD.MOV.U32 R2, RZ, RZ, RZ ;  /* 0x000000ffff027224 */ /* 0x002fce00078e00ff */
.L_x_10:
[----:B------:R-:W-:Y:S01]  /*01a0*/  LOP3.LUT R21, R14, 0x3, RZ, 0xc0, !PT ;  /* 0x000000030e157812 */ /* 0x000fe200078ec0ff */
[----:B------:R-:W-:Y:S03]  /*01b0*/  BSSY.RECONVERGENT B1, `(.L_x_2) ;  /* 0x0000245000017945 */ /* 0x000fe60003800200 */
[----:B------:R-:W-:-:S04]  /*01c0*/  ISETP.NE.U32.AND P0, PT, R21, RZ, PT ;  /* 0x000000ff1500720c */ /* 0x000fc80003f05070 */
[----:B------:R-:W-:-:S13]  /*01d0*/  ISETP.NE.AND.EX P0, PT, RZ, RZ, PT, P0 ;  /* 0x000000ffff00720c */ /* 0x000fda0003f05300 */
[----:B012---:R-:W-:Y:S05]  /*01e0*/  @!P0 BRA `(.L_x_3) ;  /* 0x0000002400048947 */ /* 0x007fea0003800000 */
[----:B------:R-:W0:Y:S01]  /*01f0*/  LDC.64 R8, c[0x4][RZ] ;  /* 0x01000000ff087b82 */ /* 0x000e220000000a00 */
[----:B------:R-:W-:Y:S01]  /*0200*/  IMAD.MOV.U32 R16, RZ, RZ, RZ ;  /* 0x000000ffff107224 */ /* 0x000fe200078e00ff */
[----:B------:R-:W-:Y:S02]  /*0210*/  CS2R R4, SRZ ;  /* 0x0000000000047805 */ /* 0x000fe4000001ff00 */
[----:B------:R-:W-:Y:S01]  /*0220*/  CS2R R6, SRZ ;  /* 0x0000000000067805 */ /* 0x000fe2000001ff00 */
[----:B------:R-:W-:Y:S02]  /*0230*/  IMAD.MOV.U32 R3, RZ, RZ, RZ ;  /* 0x000000ffff037224 */ /* 0x000fe400078e00ff */
[----:B0-----:R-:W-:-:S07]  /*0240*/  IMAD.WIDE.U32 R8, R2, 0xc80, R8 ;  /* 0x00000c8002087825 */ /* 0x001fce00078e0008 */
.L_x_5:
[----:B------:R-:W-:-:S06]  /*0250*/  IMAD R17, R16, 0x4, R1 ;  /* 0x0000000410117824 */ /* 0x000fcc00078e0201 */
[----:B------:R-:W5:Y:S01]  /*0260*/  LDL R17, [R17+0x4] ;  /* 0x0000040011117983 */ /* 0x000f620000100800 */
[----:B------:R-:W-:Y:S01]  /*0270*/  IMAD.SHL.U32 R18, R16, 0x20, RZ ;  /* 0x0000002010127824 */ /* 0x000fe200078e00ff */
[----:B------:R-:W-:-:S06]  /*0280*/  UMOV UR4, URZ ;  /* 0x000000ff00047c82 */ /* 0x000fcc0008000000 */
.L_x_4:
[----:B-----5:R-:W-:Y:S01]  /*0290*/  SHF.R.U32.HI R24, RZ, UR4, R17 ;  /* 0x00000004ff187c19 */ /* 0x020fe20008011611 */
[----:B------:R-:W-:-:S03]  /*02a0*/  VIADD R10, R18, UR4 ;  /* 0x00000004120a7c36 */ /* 0x000fc60008000000 */
[----:B------:R-:W-:-:S04]  /*02b0*/  LOP3.LUT R11, R24, 0x1, RZ, 0xc0, !PT ;  /* 0x00000001180b7812 */ /* 0x000fc800078ec0ff */
[----:B------:R-:W-:Y:S01]  /*02c0*/  ISETP.NE.U32.AND P0, PT, R11, 0x1, PT ;  /* 0x000000010b00780c */ /* 0x000fe20003f05070 */
[----:B------:R-:W-:-:S03]  /*02d0*/  IMAD R11, R10, 0x5, RZ ;  /* 0x000000050a0b7824 */ /* 0x000fc600078e02ff */
[----:B------:R-:W-:Y:S01]  /*02e0*/  R2P PR, R24, 0x7e ;  /* 0x0000007e18007804 */ /* 0x000fe20000000000 */
[----:B------:R-:W-:-:S08]  /*02f0*/  IMAD.WIDE.U32 R10, R11, 0x4, R8 ;  /* 0x000000040b0a7825 */ /* 0x000fd000078e0008 */
[----:B------:R-:W2:Y:S04]  /*0300*/  @!P0 LDG.E R22, desc[UR6][R10.64+0x10] ;  /* 0x000010060a168981 */ /* 0x000ea8000c1e1900 */
[----:B------:R-:W3:Y:S04]  /*0310*/  @P1 LDG.E R26, desc[UR6][R10.64+0x24] ;  /* 0x000024060a1a1981 */ /* 0x000ee8000c1e1900 */
[----:B------:R-:W4:Y:S04]  /*0320*/  @P2 LDG.E R28, desc[UR6][R10.64+0x38] ;  /* 0x000038060a1c2981 */ /* 0x000f28000c1e1900 */
[----:B------:R-:W4:Y:S04]  /*0330*/  @!P0 LDG.E R20, desc[UR6][R10.64] ;  /* 0x000000060a148981 */ /* 0x000f28000c1e1900 */
[----:B------:R-:W4:Y:S04]  /*0340*/  @P3 LDG.E R19, desc[UR6][R10.64+0x4c] ;  /* 0x00004c060a133981 */ /* 0x000f28000c1e1900 */
[----:B------:R-:W4:Y:S04]  /*0350*/  @!P0 LDG.E R23, desc[UR6][R10.64+0xc] ;  /* 0x00000c060a178981 */ /* 0x000f28000c1e1900 */
[----:B------:R-:W4:Y:S01]  /*0360*/  @P4 LDG.E R25, desc[UR6][R10.64+0x54] ;  /* 0x000054060a194981 */ /* 0x000f22000c1e1900 */
[----:B--2---:R-:W-:-:S03]  /*0370*/  @!P0 LOP3.LUT R5, R5, R22, RZ, 0x3c, !PT ;  /* 0x0000001605058212 */ /* 0x004fc600078e3cff */
[----:B------:R-:W2:Y:S01]  /*0380*/  @P4 LDG.E R22, desc[UR6][R10.64+0x60] ;  /* 0x000060060a164981 */ /* 0x000ea2000c1e1900 */
[----:B---3--:R-:W-:-:S03]  /*0390*/  @P1 LOP3.LUT R5, R5, R26, RZ, 0x3c, !PT ;  /* 0x0000001a05051212 */ /* 0x008fc600078e3cff */
[----:B------:R-:W3:Y:S01]  /*03a0*/  @P5 LDG.E R26, desc[UR6][R10.64+0x74] ;  /* 0x000074060a1a5981 */ /* 0x000ee2000c1e1900 */
[----:B----4-:R-:W-:Y:S02]  /*03b0*/  @P2 LOP3.LUT R5, R5, R28, RZ, 0x3c, !PT ;  /* 0x0000001c05052212 */ /* 0x010fe400078e3cff */
[----:B------:R-:W-:Y:S02]  /*03c0*/  @!P0 LOP3.LUT R3, R3, R20, RZ, 0x3c, !PT ;  /* 0x0000001403038212 */ /* 0x000fe400078e3cff */
[----:B------:R-:W4:Y:S01]  /*03d0*/  @!P0 LDG.E R20, desc[UR6][R10.64+0x8] ;  /* 0x000008060a148981 */ /* 0x000f22000c1e1900 */
[----:B------:R-:W-:-:S03]  /*03e0*/  @P3 LOP3.LUT R5, R5, R19, RZ, 0x3c, !PT ;  /* 0x0000001305053212 */ /* 0x000fc600078e3cff */
[----:B------:R-:W3:Y:S01]  /*03f0*/  @!P0 LDG.E R19, desc[UR6][R10.64+0x4] ;  /* 0x000004060a138981 */ /* 0x000ee2000c1e1900 */
[----:B------:R-:W-:-:S03]  /*0400*/  @!P0 LOP3.LUT R4, R4, R23, RZ, 0x3c, !PT ;  /* 0x0000001704048212 */ /* 0x000fc600078e3cff */
[----:B------:R-:W3:Y:S01]  /*0410*/  @P1 LDG.E R23, desc[UR6][R10.64+0x20] ;  /* 0x000020060a171981 */ /* 0x000ee2000c1e1900 */
[----:B--2---:R-:W-:-:S03]  /*0420*/  @P4 LOP3.LUT R5, R5, R22, RZ, 0x3c, !PT ;  /* 0x0000001605054212 */ /* 0x004fc600078e3cff */
[----:B------:R-:W2:Y:S01]  /*0430*/  @P1 LDG.E R22, desc[UR6][R10.64+0x1c] ;  /* 0x00001c060a161981 */ /* 0x000ea2000c1e1900 */
[----:B----4-:R-:W-:-:S03]  /*0440*/  @!P0 LOP3.LUT R7, R7, R20, RZ, 0x3c, !PT ;  /* 0x0000001407078212 */ /* 0x010fc600078e3cff */
[----:B------:R-:W4:Y:S01]  /*0450*/  @P1 LDG.E R20, desc[UR6][R10.64+0x14] ;  /* 0x000014060a141981 */ /* 0x000f22000c1e1900 */
[----:B---3--:R-:W-:-:S03]  /*0460*/  @!P0 LOP3.LUT R6, R6, R19, RZ, 0x3c, !PT ;  /* 0x0000001306068212 */ /* 0x008fc600078e3cff */
[----:B------:R-:W3:Y:S01]  /*0470*/  @P1 LDG.E R19, desc[UR6][R10.64+0x18] ;  /* 0x000018060a131981 */ /* 0x000ee2000c1e1900 */
[----:B------:R-:W-:-:S03]  /*0480*/  @P5 LOP3.LUT R5, R5, R26, RZ, 0x3c, !PT ;  /* 0x0000001a05055212 */ /* 0x000fc600078e3cff */
[----:B------:R-:W3:Y:S01]  /*0490*/  @P6 LDG.E R26, desc[UR6][R10.64+0x88] ;  /* 0x000088060a1a6981 */ /* 0x000ee2000c1e1900 */
[----:B------:R-:W-:-:S03]  /*04a0*/  @P1 LOP3.LUT R4, R4, R23, RZ, 0x3c, !PT ;  /* 0x0000001704041212 */ /* 0x000fc600078e3cff */
[----:B------:R-:W3:Y:S01]  /*04b0*/  @P2 LDG.E R23, desc[UR6][R10.64+0x34] ;  /* 0x000034060a172981 */ /* 0x000ee2000c1e1900 */
[----:B--2---:R-:W-:-:S03]  /*04c0*/  @P1 LOP3.LUT R7, R7, R22, RZ, 0x3c, !PT ;  /* 0x0000001607071212 */ /* 0x004fc600078e3cff */
[----:B------:R-:W2:Y:S01]  /*04d0*/  @P2 LDG.E R22, desc[UR6][R10.64+0x30] ;  /* 0x000030060a162981 */ /* 0x000ea2000c1e1900 */
[----:B----4-:R-:W-:-:S03]  /*04e0*/  @P1 LOP3.LUT R3, R3, R20, RZ, 0x3c, !PT ;  /* 0x0000001403031212 */ /* 0x010fc600078e3cff */
[----:B------:R-:W4:Y:S01]  /*04f0*/  @P2 LDG.E R20, desc[UR6][R10.64+0x28] ;  /* 0x000028060a142981 */ /* 0x000f22000c1e1900 */
[----:B---3--:R-:W-:-:S03]  /*0500*/  @P1 LOP3.LUT R6, R6, R19, RZ, 0x3c, !PT ;  /* 0x0000001306061212 */ /* 0x008fc600078e3cff */
        /* <DEDUP_REMOVED lines=21> */
[----:B------:R-:W-:Y:S02]  /*0660*/  @P4 LOP3.LUT R6, R6, R25, RZ, 0x3c, !PT ;  /* 0x0000001906064212 */ /* 0x000fe400078e3cff */
[----:B------:R-:W-:Y:S01]  /*0670*/  LOP3.LUT P0, RZ, R24, 0x80, RZ, 0xc0, !PT ;  /* 0x0000008018ff7812 */ /* 0x000fe2000780c0ff */
        /* <DEDUP_REMOVED lines=20> */
[----:B------:R-:W-:Y:S02]  /*07c0*/  @P0 LOP3.LUT R5, R5, R26, RZ, 0x3c, !PT ;  /* 0x0000001a05050212 */ /* 0x000fe400078e3cff */
[----:B------:R-:W-:Y:S02]  /*07d0*/  @P0 LOP3.LUT R4, R4, R23, RZ, 0x3c, !PT ;  /* 0x0000001704040212 */ /* 0x000fe400078e3cff */
[----:B--2---:R-:W-:Y:S02]  /*07e0*/  @P0 LOP3.LUT R7, R7, R22, RZ, 0x3c, !PT ;  /* 0x0000001607070212 */ /* 0x004fe400078e3cff */
[----:B----4-:R-:W-:Y:S02]  /*07f0*/  @P0 LOP3.LUT R3, R3, R20, RZ, 0x3c, !PT ;  /* 0x0000001403030212 */ /* 0x010fe400078e3cff */
[----:B---3--:R-:W-:-:S02]  /*0800*/  @P0 LOP3.LUT R6, R6, R19, RZ, 0x3c, !PT ;  /* 0x0000001306060212 */ /* 0x008fc400078e3cff */
[----:B------:R-:W-:-:S13]  /*0810*/  R2P PR, R24.B1, 0x7f ;  /* 0x0000007f18007804 */ /* 0x000fda0000001000 */
[----:B------:R-:W2:Y:S04]  /*0820*/  @P0 LDG.E R20, desc[UR6][R10.64+0xa0] ;  /* 0x0000a0060a140981 */ /* 0x000ea8000c1e1900 */
[----:B------:R-:W3:Y:S04]  /*0830*/  @P0 LDG.E R22, desc[UR6][R10.64+0xa8] ;  /* 0x0000a8060a160981 */ /* 0x000ee8000c1e1900 */
[----:B------:R-:W4:Y:S04]  /*0840*/  @P0 LDG.E R19, desc[UR6][R10.64+0xa4] ;  /* 0x0000a4060a130981 */ /* 0x000f28000c1e1900 */
[----:B------:R-:W4:Y:S04]  /*0850*/  @P0 LDG.E R23, desc[UR6][R10.64+0xac] ;  /* 0x0000ac060a170981 */ /* 0x000f28000c1e1900 */
[----:B------:R-:W4:Y:S04]  /*0860*/  @P1 LDG.E R26, desc[UR6][R10.64+0xbc] ;  /* 0x0000bc060a1a1981 */ /* 0x000f28000c1e1900 */
[----:B------:R-:W4:Y:S01]  /*0870*/  @P1 LDG.E R25, desc[UR6][R10.64+0xb8] ;  /* 0x0000b8060a191981 */ /* 0x000f22000c1e1900 */
[----:B--2---:R-:W-:-:S03]  /*0880*/  @P0 LOP3.LUT R3, R3, R20, RZ, 0x3c, !PT ;  /* 0x0000001403030212 */ /* 0x004fc600078e3cff */
[----:B------:R-:W2:Y:S01]  /*0890*/  @P0 LDG.E R20, desc[UR6][R10.64+0xb0] ;  /* 0x0000b0060a140981 */ /* 0x000ea2000c1e1900 */
[----:B---3--:R-:W-:-:S03]  /*08a0*/  @P0 LOP3.LUT R7, R7, R22, RZ, 0x3c, !PT ;  /* 0x0000001607070212 */ /* 0x008fc600078e3cff */
[----:B------:R-:W3:Y:S01]  /*08b0*/  @P1 LDG.E R22, desc[UR6][R10.64+0xb4] ;  /* 0x0000b4060a161981 */ /* 0x000ee2000c1e1900 */
[----:B----4-:R-:W-:-:S03]  /*08c0*/  @P0 LOP3.LUT R6, R6, R19, RZ, 0x3c, !PT ;  /* 0x0000001306060212 */ /* 0x010fc600078e3cff */
[----:B------:R-:W4:Y:S01]  /*08d0*/  @P1 LDG.E R19, desc[UR6][R10.64+0xc0] ;  /* 0x0000c0060a131981 */ /* 0x000f22000c1e1900 */
[----:B------:R-:W-:-:S03]  /*08e0*/  @P0 LOP3.LUT R4, R4, R23, RZ, 0x3c, !PT ;  /* 0x0000001704040212 */ /* 0x000fc600078e3cff */
[----:B------:R-:W4:Y:S01]  /*08f0*/  @P2 LDG.E R23, desc[UR6][R10.64+0xcc] ;  /* 0x0000cc060a172981 */ /* 0x000f22000c1e1900 */
[----:B------:R-:W-:-:S03]  /*0900*/  @P1 LOP3.LUT R7, R7, R26, RZ, 0x3c, !PT ;  /* 0x0000001a07071212 */ /* 0x000fc600078e3cff */
[----:B------:R-:W4:Y:S01]  /*0910*/  @P2 LDG.E R26, desc[UR6][R10.64+0xd0] ;  /* 0x0000d0060a1a2981 */ /* 0x000f22000c1e1900 */
[----:B--2---:R-:W-:Y:S02]  /*0920*/  @P0 LOP3.LUT R5, R5, R20, RZ, 0x3c, !PT ;  /* 0x0000001405050212 */ /* 0x004fe400078e3cff */
[----:B------:R-:W-:Y:S01]  /*0930*/  LOP3.LUT P0, RZ, R24, 0x8000, RZ, 0xc0, !PT ;  /* 0x0000800018ff7812 */ /* 0x000fe2000780c0ff */
[----:B------:R-:W2:Y:S01]  /*0940*/  @P2 LDG.E R20, desc[UR6][R10.64+0xd8] ;  /* 0x0000d8060a142981 */ /* 0x000ea2000c1e1900 */
[----:B---3--:R-:W-:-:S03]  /*0950*/  @P1 LOP3.LUT R3, R3, R22, RZ, 0x3c, !PT ;  /* 0x0000001603031212 */ /* 0x008fc600078e3cff */
[----:B------:R-:W3:Y:S04]  /*0960*/  @P1 LDG.E R22, desc[UR6][R10.64+0xc4] ;  /* 0x0000c4060a161981 */ /* 0x000ee8000c1e1900 */
[----:B------:R-:W2:Y:S01]  /*0970*/  @P2 LDG.E R24, desc[UR6][R10.64+0xc8] ;  /* 0x0000c8060a182981 */ /* 0x000ea2000c1e1900 */
[----:B------:R-:W-:Y:S02]  /*0980*/  @P1 LOP3.LUT R6, R6, R25, RZ, 0x3c, !PT ;  /* 0x0000001906061212 */ /* 0x000fe400078e3cff */
[----:B----4-:R-:W-:Y:S01]  /*0990*/  @P1 LOP3.LUT R4, R4, R19, RZ, 0x3c, !PT ;  /* 0x0000001304041212 */ /* 0x010fe200078e3cff */
[----:B------:R-:W4:Y:S01]  /*09a0*/  @P2 LDG.E R25, desc[UR6][R10.64+0xd4] ;  /* 0x0000d4060a192981 */ /* 0x000f22000c1e1900 */
[----:B------:R-:W-:-:S03]  /*09b0*/  @P2 LOP3.LUT R6, R6, R23, RZ, 0x3c, !PT ;  /* 0x0000001706062212 */ /* 0x000fc600078e3cff */
[----:B------:R-:W4:Y:S01]  /*09c0*/  @P3 LDG.E R19, desc[UR6][R10.64+0xe0] ;  /* 0x0000e0060a133981 */ /* 0x000f22000c1e1900 */
[----:B------:R-:W-:-:S03]  /*09d0*/  @P2 LOP3.LUT R7, R7, R26, RZ, 0x3c, !PT ;  /* 0x0000001a07072212 */ /* 0x000fc600078e3cff */
[----:B------:R-:W4:Y:S04]  /*09e0*/  @P3 LDG.E R23, desc[UR6][R10.64+0xe8] ;  /* 0x0000e8060a173981 */ /* 0x000f28000c1e1900 */
[----:B------:R-:W4:Y:S01]  /*09f0*/  @P3 LDG.E R26, desc[UR6][R10.64+0xec] ;  /* 0x0000ec060a1a3981 */ /* 0x000f22000c1e1900 */
[----:B---3--:R-:W-:-:S03]  /*0a00*/  @P1 LOP3.LUT R5, R5, R22, RZ, 0x3c, !PT ;  /* 0x0000001605051212 */ /* 0x008fc600078e3cff */
[----:B------:R-:W3:Y:S01]  /*0a10*/  @P3 LDG.E R22, desc[UR6][R10.64+0xdc] ;  /* 0x0000dc060a163981 */ /* 0x000ee2000c1e1900 */
[----:B--2---:R-:W-:-:S03]  /*0a20*/  @P2 LOP3.LUT R3, R3, R24, RZ, 0x3c, !PT ;  /* 0x0000001803032212 */ /* 0x004fc600078e3cff */
[----:B------:R-:W2:Y:S01]  /*0a30*/  @P3 LDG.E R24, desc[UR6][R10.64+0xe4] ;  /* 0x0000e4060a183981 */ /* 0x000ea2000c1e1900 */
[----:B------:R-:W-:Y:S02]  /*0a40*/  @P2 LOP3.LUT R5, R5, R20, RZ, 0x3c, !PT ;  /* 0x0000001405052212 */ /* 0x000fe400078e3cff */
[----:B----4-:R-:W-:Y:S01]  /*0a50*/  @P2 LOP3.LUT R4, R4, R25, RZ, 0x3c, !PT ;  /* 0x0000001904042212 */ /* 0x010fe200078e3cff */
[----:B------:R-:W4:Y:S01]  /*0a60*/  @P4 LDG.E R20, desc[UR6][R10.64+0xf0] ;  /* 0x0000f0060a144981 */ /* 0x000f22000c1e1900 */
[----:B------:R-:W-:-:S03]  /*0a70*/  @P3 LOP3.LUT R6, R6, R19, RZ, 0x3c, !PT ;  /* 0x0000001306063212 */ /* 0x000fc600078e3cff */
        /* <DEDUP_REMOVED lines=10> */
[----:B----4-:R-:W-:-:S03]  /*0b20*/  @P4 LOP3.LUT R3, R3, R20, RZ, 0x3c, !PT ;  /* 0x0000001403034212 */ /* 0x010fc600078e3cff */
[----:B------:R-:W4:Y:S01]  /*0b30*/  @P5 LDG.E R20, desc[UR6][R10.64+0x10c] ;  /* 0x00010c060a145981 */ /* 0x000f22000c1e1900 */
[----:B------:R-:W-:-:S03]  /*0b40*/  @P4 LOP3.LUT R6, R6, R19, RZ, 0x3c, !PT ;  /* 0x0000001306064212 */ /* 0x000fc600078e3cff */
[----:B------:R-:W4:Y:S01]  /*0b50*/  @P5 LDG.E R19, desc[UR6][R10.64+0x110] ;  /* 0x000110060a135981 */ /* 0x000f22000c1e1900 */
[----:B------:R-:W-:-:S03]  /*0b60*/  @P4 LOP3.LUT R4, R4, R23, RZ, 0x3c, !PT ;  /* 0x0000001704044212 */ /* 0x000fc600078e3cff */
[----:B------:R-:W4:Y:S01]  /*0b70*/  @P6 LDG.E R23, desc[UR6][R10.64+0x11c] ;  /* 0x00011c060a176981 */ /* 0x000f22000c1e1900 */
[----:B------:R-:W-:-:S03]  /*0b80*/  @P5 LOP3.LUT R3, R3, R26, RZ, 0x3c, !PT ;  /* 0x0000001a03035212 */ /* 0x000fc600078e3cff */
        /* <DEDUP_REMOVED lines=9> */
[----:B------:R-:W4:Y:S04]  /*0c20*/  @P6 LDG.E R19, desc[UR6][R10.64+0x124] ;  /* 0x000124060a136981 */ /* 0x000f28000c1e1900 */
[----:B------:R-:W4:Y:S01]  /*0c30*/  @P6 LDG.E R20, desc[UR6][R10.64+0x128] ;  /* 0x000128060a146981 */ /* 0x000f22000c1e1900 */
[----:B------:R-:W-:Y:S02]  /*0c40*/  @P6 LOP3.LUT R6, R6, R23, RZ, 0x3c, !PT ;  /* 0x0000001706066212 */ /* 0x000fe400078e3cff */
[----:B------:R-:W-:Y:S01]  /*0c50*/  @P6 LOP3.LUT R7, R7, R26, RZ, 0x3c, !PT ;  /* 0x0000001a07076212 */ /* 0x000fe200078e3cff */
[----:B------:R-:W4:Y:S04]  /*0c60*/  @P0 LDG.E R23, desc[UR6][R10.64+0x130] ;  /* 0x000130060a170981 */ /* 0x000f28000c1e1900 */
[----:B------:R-:W4:Y:S01]  /*0c70*/  @P0 LDG.E R26, desc[UR6][R10.64+0x13c] ;  /* 0x00013c060a1a0981 */ /* 0x000f22000c1e1900 */
[----:B---3--:R-:W-:-:S03]  /*0c80*/  @P5 LOP3.LUT R5, R5, R22, RZ, 0x3c, !PT ;  /* 0x0000001605055212 */ /* 0x008fc600078e3cff */
[----:B------:R-:W3:Y:S01]  /*0c90*/  @P0 LDG.E R22, desc[UR6][R10.64+0x12c] ;  /* 0x00012c060a160981 */ /* 0x000ee2000c1e1900 */
[----:B--2---:R-:W-:-:S03]  /*0ca0*/  @P6 LOP3.LUT R3, R3, R24, RZ, 0x3c, !PT ;  /* 0x0000001803036212 */ /* 0x004fc600078e3cff */
[----:B------:R-:W2:Y:S01]  /*0cb0*/  @P0 LDG.E R24, desc[UR6][R10.64+0x134] ;  /* 0x000134060a180981 */ /* 0x000ea2000c1e1900 */
[----:B------:R-:W-:-:S04]  /*0cc0*/  UIADD3 UR4, UPT, UPT, UR4, 0x10, URZ ;  /* 0x0000001004047890 */ /* 0x000fc8000fffe0ff */
[----:B------:R-:W-:Y:S01]  /*0cd0*/  UISETP.NE.AND UP0, UPT, UR4, 0x20, UPT ;  /* 0x000000200400788c */ /* 0x000fe2000bf05270 */
[----:B----4-:R-:W-:Y:S02]  /*0ce0*/  @P6 LOP3.LUT R4, R4, R19, RZ, 0x3c, !PT ;  /* 0x0000001304046212 */ /* 0x010fe400078e3cff */
[----:B------:R-:W-:Y:S02]  /*0cf0*/  @P6 LOP3.LUT R5, R5, R20, RZ, 0x3c, !PT ;  /* 0x0000001405056212 */ /* 0x000fe400078e3cff */
[----:B------:R-:W-:Y:S02]  /*0d00*/  @P0 LOP3.LUT R4, R4, R25, RZ, 0x3c, !PT ;  /* 0x0000001904040212 */ /* 0x000fe400078e3cff */
[----:B------:R-:W-:Y:S02]  /*0d10*/  @P0 LOP3.LUT R6, R6, R23, RZ, 0x3c, !PT ;  /* 0x0000001706060212 */ /* 0x000fe400078e3cff */
[----:B------:R-:W-:Y:S02]  /*0d20*/  @P0 LOP3.LUT R5, R5, R26, RZ, 0x3c, !PT ;  /* 0x0000001a05050212 */ /* 0x000fe400078e3cff */
[----:B---3--:R-:W-:-:S02]  /*0d30*/  @P0 LOP3.LUT R3, R3, R22, RZ, 0x3c, !PT ;  /* 0x0000001603030212 */ /* 0x008fc400078e3cff */
[----:B--2---:R-:W-:Y:S01]  /*0d40*/  @P0 LOP3.LUT R7, R7, R24, RZ, 0x3c, !PT ;  /* 0x0000001807070212 */ /* 0x004fe200078e3cff */
[----:B------:R-:W-:Y:S06]  /*0d50*/  BRA.U UP0, `(.L_x_4) ;  /* 0xfffffff5004c7547 */ /* 0x000fec000b83ffff */
[----:B------:R-:W-:-:S05]  /*0d60*/  VIADD R16, R16, 0x1 ;  /* 0x0000000110107836 */ /* 0x000fca0000000000 */
[----:B------:R-:W-:-:S13]  /*0d70*/  ISETP.NE.AND P0, PT, R16, 0x5, PT ;  /* 0x000000051000780c */ /* 0x000fda0003f05270 */
[----:B------:R-:W-:Y:S05]  /*0d80*/  @P0 BRA `(.L_x_5) ;  /* 0xfffffff400300947 */ /* 0x000fea000383ffff */
[----:B------:R0:W-:Y:S01]  /*0d90*/  STL [R1+0x4], R3 ;  /* 0x0000040301007387 */ /* 0x0001e20000100800 */
[----:B------:R-:W-:-:S03]  /*0da0*/  ISETP.NE.U32.AND P0, PT, R21, 0x1, PT ;  /* 0x000000011500780c */ /* 0x000fc60003f05070 */
[----:B------:R0:W-:Y:S01]  /*0db0*/  STL.64 [R1+0x8], R6 ;  /* 0x0000080601007387 */ /* 0x0001e20000100a00 */
[----:B------:R-:W-:-:S03]  /*0dc0*/  ISETP.NE.AND.EX P0, PT, RZ, RZ, PT, P0 ;  /* 0x000000ffff00720c */ /* 0x000fc60003f05300 */
[----:B------:R0:W-:Y:S10]  /*0dd0*/  STL.64 [R1+0x10], R4 ;  /* 0x0000100401007387 */ /* 0x0001f40000100a00 */
[----:B------:R-:W-:Y:S05]  /*0de0*/  @!P0 BRA `(.L_x_3) ;  /* 0x0000001800048947 */ /* 0x000fea0003800000 */
[----:B------:R-:W-:Y:S01]  /*0df0*/  UMOV UR4, URZ ;  /* 0x000000ff00047c82 */ /* 0x000fe20008000000 */
[----:B------:R-:W-:Y:S01]  /*0e00*/  UMOV UR5, URZ ;  /* 0x000000ff00057c82 */ /* 0x000fe20008000000 */
[----:B------:R-:W-:Y:S02]  /*0e10*/  IMAD.MOV.U32 R16, RZ, RZ, RZ ;  /* 0x000000ffff107224 */ /* 0x000fe400078e00ff */
[----:B0-----:R-:W-:Y:S02]  /*0e20*/  IMAD.MOV.U32 R3, RZ, RZ, RZ ;  /* 0x000000ffff037224 */ /* 0x001fe400078e00ff */
[----:B------:R-:W-:Y:S02]  /*0e30*/  IMAD.U32 R5, RZ, RZ, UR4 ;  /* 0x00000004ff057e24 */ /* 0x000fe4000f8e00ff */
[----:B------:R-:W-:Y:S02]  /*0e40*/  IMAD.U32 R4, RZ, RZ, UR5 ;  /* 0x00000005ff047e24 */ /* 0x000fe4000f8e00ff */
[----:B------:R-:W-:-:S02]  /*0e50*/  IMAD.U32 R7, RZ, RZ, UR4 ;  /* 0x00000004ff077e24 */ /* 0x000fc4000f8e00ff */
[----:B------:R-:W-:-:S07]  /*0e60*/  IMAD.U32 R6, RZ, RZ, UR5 ;  /* 0x00000005ff067e24 */ /* 0x000fce000f8e00ff */
.L_x_7:
[----:B------:R-:W-:-:S06]  /*0e70*/  IMAD R17, R16, 0x4, R1 ;  /* 0x0000000410117824 */ /* 0x000fcc00078e0201 */
[----:B------:R-:W5:Y:S01]  /*0e80*/  LDL R17, [R17+0x4] ;  /* 0x0000040011117983 */ /* 0x000f620000100800 */
[----:B------:R-:W-:Y:S01]  /*0e90*/  IMAD.SHL.U32 R18, R16, 0x20, RZ ;  /* 0x0000002010127824 */ /* 0x000fe200078e00ff */
[----:B------:R-:W-:-:S06]  /*0ea0*/  UMOV UR4, URZ ;  /* 0x000000ff00047c82 */ /* 0x000fcc0008000000 */
.L_x_6:
        /* <DEDUP_REMOVED lines=181> */
[----:B------:R-:W-:Y:S05]  /*1a00*/  @P0 BRA `(.L_x_3) ;  /* 0x0000000800fc0947 */ /* 0x000fea0003800000 */
[----:B------:R-:W-:Y:S01]  /*1a10*/  UMOV UR4, URZ ;  /* 0x000000ff00047c82 */ /* 0x000fe20008000000 */
[----:B------:R-:W-:Y:S01]  /*1a20*/  UMOV UR5, URZ ;  /* 0x000000ff00057c82 */ /* 0x000fe20008000000 */
[----:B------:R-:W-:Y:S02]  /*1a30*/  IMAD.MOV.U32 R16, RZ, RZ, RZ ;  /* 0x000000ffff107224 */ /* 0x000fe400078e00ff */
[----:B-1----:R-:W-:Y:S02]  /*1a40*/  IMAD.MOV.U32 R3, RZ, RZ, RZ ;  /* 0x000000ffff037224 */ /* 0x002fe400078e00ff */
[----:B------:R-:W-:Y:S02]  /*1a50*/  IMAD.U32 R5, RZ, RZ, UR4 ;  /* 0x00000004ff057e24 */ /* 0x000fe4000f8e00ff */
[----:B------:R-:W-:Y:S02]  /*1a60*/  IMAD.U32 R4, RZ, RZ, UR5 ;  /* 0x00000005ff047e24 */ /* 0x000fe4000f8e00ff */
[----:B------:R-:W-:-:S02]  /*1a70*/  IMAD.U32 R7, RZ, RZ, UR4 ;  /* 0x00000004ff077e24 */ /* 0x000fc4000f8e00ff */
[----:B------:R-:W-:-:S07]  /*1a80*/  IMAD.U32 R6, RZ, RZ, UR5 ;  /* 0x00000005ff067e24 */ /* 0x000fce000f8e00ff */
.L_x_9:
[----:B------:R-:W-:-:S06]  /*1a90*/  IMAD R17, R16, 0x4, R1 ;  /* 0x0000000410117824 */ /* 0x000fcc00078e0201 */
[----:B------:R-:W5:Y:S01]  /*1aa0*/  LDL R17, [R17+0x4] ;  /* 0x0000040011117983 */ /* 0x000f620000100800 */
[----:B------:R-:W-:Y:S01]  /*1ab0*/  IMAD.SHL.U32 R18, R16, 0x20, RZ ;  /* 0x0000002010127824 */ /* 0x000fe200078e00ff */
[----:B------:R-:W-:-:S06]  /*1ac0*/  UMOV UR4, URZ ;  /* 0x000000ff00047c82 */ /* 0x000fcc0008000000 */
.L_x_8:
        /* <DEDUP_REMOVED lines=10> */
[----:B------:R-:W4:Y:S04]  /*1b70*/  @P3 LDG.E R26, desc[UR6][R10.64+0x4c] ;  /* 0x00004c060a1a3981 */ /* 0x000f28000c1e1900 */
[----:B------:R-:W4:Y:S04]  /*1b80*/  @!P0 LDG.E R19, desc[UR6][R10.64+0x4] ;  /* 0x000004060a138981 */ /* 0x000f28000c1e1900 */
[----:B------:R-:W4:Y:S04]  /*1b90*/  @!P0 LDG.E R21, desc[UR6][R10.64+0xc] ;  /* 0x00000c060a158981 */ /* 0x000f28000c1e1900 */
[----:B------:R-:W4:Y:S01]  /*1ba0*/  @P3 LDG.E R25, desc[UR6][R10.64+0x40] ;  /* 0x000040060a193981 */ /* 0x000f22000c1e1900 */
[----:B--2---:R-:W-:-:S03]  /*1bb0*/  @!P0 LOP3.LUT R5, R5, R20, RZ, 0x3c, !PT ;  /* 0x0000001405058212 */ /* 0x004fc600078e3cff */
[----:B------:R-:W2:Y:S01]  /*1bc0*/  @!P0 LDG.E R20, desc[UR6][R10.64] ;  /* 0x000000060a148981 */ /* 0x000ea2000c1e1900 */
[----:B---3--:R-:W-:-:S03]  /*1bd0*/  @P1 LOP3.LUT R5, R5, R22, RZ, 0x3c, !PT ;  /* 0x0000001605051212 */ /* 0x008fc600078e3cff */
[----:B------:R-:W3:Y:S01]  /*1be0*/  @!P0 LDG.E R22, desc[UR6][R10.64+0x8] ;  /* 0x000008060a168981 */ /* 0x000ee2000c1e1900 */
[----:B----4-:R-:W-:-:S03]  /*1bf0*/  @P2 LOP3.LUT R5, R5, R24, RZ, 0x3c, !PT ;  /* 0x0000001805052212 */ /* 0x010fc600078e3cff */
[----:B------:R-:W4:Y:S01]  /*1c00*/  @P4 LDG.E R24, desc[UR6][R10.64+0x60] ;  /* 0x000060060a184981 */ /* 0x000f22000c1e1900 */
[----:B------:R-:W-:-:S03]  /*1c10*/  @P3 LOP3.LUT R5, R5, R26, RZ, 0x3c, !PT ;  /* 0x0000001a05053212 */ /* 0x000fc600078e3cff */
[----:B------:R-:W4:Y:S01]  /*1c20*/  @P5 LDG.E R26, desc[UR6][R10.64+0x74] ;  /* 0x000074060a1a5981 */ /* 0x000f22000c1e1900 */
[----:B------:R-:W-:-:S03]  /*1c30*/  @!P0 LOP3.LUT R6, R6, R19, RZ, 0x3c, !PT ;  /* 0x0000001306068212 */ /* 0x000fc600078e3cff */
[----:B------:R-:W4:Y:S01]  /*1c40*/  @P1 LDG.E R19, desc[UR6][R10.64+0x18] ;  /* 0x000018060a131981 */ /* 0x000f22000c1e1900 */
[----:B------:R-:W-:-:S03]  /*1c50*/  @!P0 LOP3.LUT R4, R4, R21, RZ, 0x3c, !PT ;  /* 0x0000001504048212 */ /* 0x000fc600078e3cff */
[----:B------:R-:W4:Y:S01]  /*1c60*/  @P1 LDG.E R21, desc[UR6][R10.64+0x20] ;  /* 0x000020060a151981 */ /* 0x000f22000c1e1900 */
[----:B--2---:R-:W-:-:S03]  /*1c70*/  @!P0 LOP3.LUT R3, R3, R20, RZ, 0x3c, !PT ;  /* 0x0000001403038212 */ /* 0x004fc600078e3cff */
[----:B------:R-:W2:Y:S01]  /*1c80*/  @P1 LDG.E R20, desc[UR6][R10.64+0x14] ;  /* 0x000014060a141981 */ /* 0x000ea2000c1e1900 */
[----:B---3--:R-:W-:-:S03]  /*1c90*/  @!P0 LOP3.LUT R7, R7, R22, RZ, 0x3c, !PT ;  /* 0x0000001607078212 */ /* 0x008fc600078e3cff */
[----:B------:R-:W3:Y:S01]  /*1ca0*/  @P1 LDG.E R22, desc[UR6][R10.64+0x1c] ;  /* 0x00001c060a161981 */ /* 0x000ee2000c1e1900 */
[----:B----4-:R-:W-:-:S03]  /*1cb0*/  @P4 LOP3.LUT R5, R5, R24, RZ, 0x3c, !PT ;  /* 0x0000001805054212 */ /* 0x010fc600078e3cff */
[----:B------:R-:W4:Y:S01]  /*1cc0*/  @P2 LDG.E R24, desc[UR6][R10.64+0x28] ;  /* 0x000028060a182981 */ /* 0x000f22000c1e1900 */
[----:B------:R-:W-:-:S03]  /*1cd0*/  @P1 LOP3.LUT R6, R6, R19, RZ, 0x3c, !PT ;  /* 0x0000001306061212 */ /* 0x000fc600078e3cff */
[----:B------:R-:W4:Y:S01]  /*1ce0*/  @P2 LDG.E R19, desc[UR6][R10.64+0x2c] ;  /* 0x00002c060a132981 */ /* 0x000f22000c1e1900 */
[----:B------:R-:W-:-:S03]  /*1cf0*/  @P1 LOP3.LUT R4, R4, R21, RZ, 0x3c, !PT ;  /* 0x0000001504041212 */ /* 0x000fc600078e3cff */
        /* <DEDUP_REMOVED lines=9> */
[----:B------:R-:W-:Y:S02]  /*1d90*/  @P2 LOP3.LUT R4, R4, R21, RZ, 0x3c, !PT ;  /* 0x0000001504042212 */ /* 0x000fe400078e3cff */
[----:B------:R-:W-:Y:S01]  /*1da0*/  @P3 LOP3.LUT R6, R6, R25, RZ, 0x3c, !PT ;  /* 0x0000001906063212 */ /* 0x000fe200078e3cff */
        /* <DEDUP_REMOVED lines=20> */
[----:B------:R-:W-:Y:S02]  /*1ef0*/  LOP3.LUT P0, RZ, R23, 0x80, RZ, 0xc0, !PT ;  /* 0x0000008017ff7812 */ /* 0x000fe4000780c0ff */
[----:B------:R-:W-:Y:S02]  /*1f00*/  @P5 LOP3.LUT R5, R5, R26, RZ, 0x3c, !PT ;  /* 0x0000001a05055212 */ /* 0x000fe400078e3cff */
[----:B------:R-:W4:Y:S01]  /*1f10*/  @P6 LDG.E R26, desc[UR6][R10.64+0x88] ;  /* 0x000088060a1a6981 */ /* 0x000f22000c1e1900 */
[----:B------:R-:W-:-:S03]  /*1f20*/  @P5 LOP3.LUT R6, R6, R19, RZ, 0x3c, !PT ;  /* 0x0000001306065212 */ /* 0x000fc600078e3cff */
[----:B------:R-:W4:Y:S01]  /*1f30*/  @P6 LDG.E R19, desc[UR6][R10.64+0x84] ;  /* 0x000084060a136981 */ /* 0x000f22000c1e1900 */
[----:B------:R-:W-:-:S04]  /*1f40*/  @P5 LOP3.LUT R4, R4, R21, RZ, 0x3c, !PT ;  /* 0x0000001504045212 */ /* 0x000fc800078e3cff */
        /* <DEDUP_REMOVED lines=9> */
[----:B------:R-:W-:Y:S02]  /*1fe0*/  @P6 LOP3.LUT R5, R5, R26, RZ, 0x3c, !PT ;  /* 0x0000001a05056212 */ /* 0x000fe400078e3cff */
[----:B------:R-:W-:Y:S02]  /*1ff0*/  @P6 LOP3.LUT R4, R4, R19, RZ, 0x3c, !PT ;  /* 0x0000001304046212 */ /* 0x000fe400078e3cff */
[----:B------:R-:W-:Y:S02]  /*2000*/  @P0 LOP3.LUT R6, R6, R21, RZ, 0x3c, !PT ;  /* 0x0000001506060212 */ /* 0x000fe400078e3cff */
[----:B------:R-:W-:Y:S02]  /*2010*/  @P0 LOP3.LUT R4, R4, R25, RZ, 0x3c, !PT ;  /* 0x0000001904040212 */ /* 0x000fe400078e3cff */
[----:B--2---:R-:W-:Y:S02]  /*2020*/  @P0 LOP3.LUT R3, R3, R20, RZ, 0x3c, !PT ;  /* 0x0000001403030212 */ /* 0x004fe400078e3cff */
[----:B---3--:R-:W-:-:S02]  /*2030*/  @P0 LOP3.LUT R7, R7, R22, RZ, 0x3c, !PT ;  /* 0x0000001607070212 */ /* 0x008fc400078e3cff */
[----:B----4-:R-:W-:Y:S02]  /*2040*/  @P0 LOP3.LUT R5, R5, R24, RZ, 0x3c, !PT ;  /* 0x0000001805050212 */ /* 0x010fe400078e3cff */
[----:B------:R-:W-:-:S13]  /*2050*/  R2P PR, R23.B1, 0x7f ;  /* 0x0000007f17007804 */ /* 0x000fda0000001000 */
[----:B------:R-:W2:Y:S04]  /*2060*/  @P0 LDG.E R22, desc[UR6][R10.64+0xa0] ;  /* 0x0000a0060a160981 */ /* 0x000ea8000c1e1900 */
[----:B------:R-:W3:Y:S04]  /*2070*/  @P0 LDG.E R19, desc[UR6][R10.64+0xa4] ;  /* 0x0000a4060a130981 */ /* 0x000ee8000c1e1900 */
[----:B------:R-:W4:Y:S04]  /*2080*/  @P0 LDG.E R21, desc[UR6][R10.64+0xac] ;  /* 0x0000ac060a150981 */ /* 0x000f28000c1e1900 */
        /* <DEDUP_REMOVED lines=14> */
[----:B------:R-:W-:Y:S02]  /*2170*/  LOP3.LUT P0, RZ, R23, 0x8000, RZ, 0xc0, !PT ;  /* 0x0000800017ff7812 */ /* 0x000fe4000780c0ff */
        /* <DEDUP_REMOVED lines=22> */
[----:B------:R-:W-:Y:S01]  /*22e0*/  @P2 LOP3.LUT R5, R5, R24, RZ, 0x3c, !PT ;  /* 0x0000001805052212 */ /* 0x000fe200078e3cff */
[----:B------:R-:W4:Y:S04]  /*22f0*/  @P4 LDG.E R23, desc[UR6][R10.64+0xfc] ;  /* 0x0000fc060a174981 */ /* 0x000f28000c1e1900 */
        /* <DEDUP_REMOVED lines=12> */
[----:B------:R-:W3:Y:S01]  /*23c0*/  @P5 LDG.E R23, desc[UR6][R10.64+0x110] ;  /* 0x000110060a175981 */ /* 0x000ee2000c1e1900 */
[----:B------:R-:W-:-:S03]  /*23d0*/  @P4 LOP3.LUT R3, R3, R24, RZ, 0x3c, !PT ;  /* 0x0000001803034212 */ /* 0x000fc600078e3cff */
[----:B------:R-:W3:Y:S01]  /*23e0*/  @P5 LDG.E R24, desc[UR6][R10.64+0x10c] ;  /* 0x00010c060a185981 */ /* 0x000ee2000c1e1900 */
[----:B------:R-:W-:-:S03]  /*23f0*/  @P4 LOP3.LUT R5, R5, R20, RZ, 0x3c, !PT ;  /* 0x0000001405054212 */ /* 0x000fc600078e3cff */
[----:B------:R-:W3:Y:S01]  /*2400*/  @P6 LDG.E R20, desc[UR6][R10.64+0x120] ;  /* 0x000120060a146981 */ /* 0x000ee2000c1e1900 */
[----:B------:R-:W-:-:S03]  /*2410*/  @P5 LOP3.LUT R5, R5, R26, RZ, 0x3c, !PT ;  /* 0x0000001a05055212 */ /* 0x000fc600078e3cff */
[----:B------:R-:W3:Y:S01]  /*2420*/  @P0 LDG.E R26, desc[UR6][R10.64+0x134] ;  /* 0x000134060a1a0981 */ /* 0x000ee2000c1e1900 */
[----:B--2---:R-:W-:-:S03]  /*2430*/  @P5 LOP3.LUT R3, R3, R22, RZ, 0x3c, !PT ;  /* 0x0000001603035212 */ /* 0x004fc600078e3cff */
[----:B------:R-:W2:Y:S01]  /*2440*/  @P6 LDG.E R22, desc[UR6][R10.64+0x128] ;  /* 0x000128060a166981 */ /* 0x000ea2000c1e1900 */
[----:B------:R-:W-:-:S03]  /*2450*/  @P6 LOP3.LUT R3, R3, R28, RZ, 0x3c, !PT ;  /* 0x0000001c03036212 */ /* 0x000fc600078e3cff */
[----:B------:R-:W2:Y:S01]  /*2460*/  @P0 LDG.E R28, desc[UR6][R10.64+0x13c] ;  /* 0x00013c060a1c0981 */ /* 0x000ea2000c1e1900 */
[----:B----4-:R-:W-:-:S03]  /*2470*/  @P5 LOP3.LUT R6, R6, R21, RZ, 0x3c, !PT ;  /* 0x0000001506065212 */ /* 0x010fc600078e3cff */
[----:B------:R-:W4:Y:S01]  /*2480*/  @P6 LDG.E R21, desc[UR6][R10.64+0x124] ;  /* 0x000124060a156981 */ /* 0x000f22000c1e1900 */
[----:B---3--:R-:W-:Y:S02]  /*2490*/  @P5 LOP3.LUT R4, R4, R23, RZ, 0x3c, !PT ;  /* 0x0000001704045212 */ /* 0x008fe400078e3cff */
[----:B------:R-:W-:Y:S01]  /*24a0*/  @P6 LOP3.LUT R6, R6, R19, RZ, 0x3c, !PT ;  /* 0x0000001306066212 */ /* 0x000fe200078e3cff */
[----:B------:R-:W3:Y:S01]  /*24b0*/  @P0 LDG.E R23, desc[UR6][R10.64+0x138] ;  /* 0x000138060a170981 */ /* 0x000ee2000c1e1900 */
[----:B------:R-:W-:-:S03]  /*24c0*/  @P5 LOP3.LUT R7, R7, R24, RZ, 0x3c, !PT ;  /* 0x0000001807075212 */ /* 0x000fc600078e3cff */
[----:B------:R-:W3:Y:S04]  /*24d0*/  @P0 LDG.E R24, desc[UR6][R10.64+0x12c] ;  /* 0x00012c060a180981 */ /* 0x000ee8000c1e1900 */
[----:B------:R-:W3:Y:S01]  /*24e0*/  @P0 LDG.E R19, desc[UR6][R10.64+0x130] ;  /* 0x000130060a130981 */ /* 0x000ee2000c1e1900 */
[----:B------:R-:W-:-:S04]  /*24f0*/  UIADD3 UR4, UPT, UPT, UR4, 0x10, URZ ;  /* 0x0000001004047890 */ /* 0x000fc8000fffe0ff */
[----:B------:R-:W-:Y:S01]  /*2500*/  UISETP.NE.AND UP0, UPT, UR4, 0x20, UPT ;  /* 0x000000200400788c */ /* 0x000fe2000bf05270 */
[----:B------:R-:W-:-:S04]  /*2510*/  @P6 LOP3.LUT R7, R7, R20, RZ, 0x3c, !PT ;  /* 0x0000001407076212 */ /* 0x000fc800078e3cff */
[----:B------:R-:W-:Y:S02]  /*2520*/  @P0 LOP3.LUT R7, R7, R26, RZ, 0x3c, !PT ;  /* 0x0000001a07070212 */ /* 0x000fe400078e3cff */
[----:B--2---:R-:W-:-:S04]  /*2530*/  @P6 LOP3.LUT R5, R5, R22, RZ, 0x3c, !PT ;  /* 0x0000001605056212 */ /* 0x004fc800078e3cff */
[----:B------:R-:W-:Y:S02]  /*2540*/  @P0 LOP3.LUT R5, R5, R28, RZ, 0x3c, !PT ;  /* 0x0000001c05050212 */ /* 0x000fe400078e3cff */
[----:B----4-:R-:W-:-:S04]  /*2550*/  @P6 LOP3.LUT R4, R4, R21, RZ, 0x3c, !PT ;  /* 0x0000001504046212 */ /* 0x010fc800078e3cff */
[----:B---3--:R-:W-:Y:S02]  /*2560*/  @P0 LOP3.LUT R4, R4, R23, RZ, 0x3c, !PT ;  /* 0x0000001704040212 */ /* 0x008fe400078e3cff */
[----:B------:R-:W-:Y:S02]  /*2570*/  @P0 LOP3.LUT R3, R3, R24, RZ, 0x3c, !PT ;  /* 0x0000001803030212 */ /* 0x000fe400078e3cff */
[----:B------:R-:W-:Y:S01]  /*2580*/  @P0 LOP3.LUT R6, R6, R19, RZ, 0x3c, !PT ;  /* 0x0000001306060212 */ /* 0x000fe200078e3cff */
[----:B------:R-:W-:Y:S06]  /*2590*/  BRA.U UP0, `(.L_x_8) ;  /* 0xfffffff5004c7547 */ /* 0x000fec000b83ffff */
[----:B------:R-:W-:-:S05]  /*25a0*/  VIADD R16, R16, 0x1 ;  /* 0x0000000110107836 */ /* 0x000fca0000000000 */
[----:B------:R-:W-:-:S13]  /*25b0*/  ISETP.NE.AND P0, PT, R16, 0x5, PT ;  /* 0x000000051000780c */ /* 0x000fda0003f05270 */
[----:B------:R-:W-:Y:S05]  /*25c0*/  @P0 BRA `(.L_x_9) ;  /* 0xfffffff400300947 */ /* 0x000fea000383ffff */
[----:B------:R2:W-:Y:S04]  /*25d0*/  STL [R1+0x4], R3 ;  /* 0x0000040301007387 */ /* 0x0005e80000100800 */
[----:B------:R2:W-:Y:S04]  /*25e0*/  STL.64 [R1+0x8], R6 ;  /* 0x0000080601007387 */ /* 0x0005e80000100a00 */
[----:B------:R2:W-:Y:S02]  /*25f0*/  STL.64 [R1+0x10], R4 ;  /* 0x0000100401007387 */ /* 0x0005e40000100a00 */
.L_x_3:
[----:B------:R-:W-:Y:S05]  /*2600*/  BSYNC.RECONVERGENT B1 ;  /* 0x0000000000017941 */ /* 0x000fea0003800200 */
.L_x_2:
[----:B------:R-:W-:Y:S01]  /*2610*/  ISETP.GT.U32.AND P0, PT, R14, 0x3, PT ;  /* 0x000000030e00780c */ /* 0x000fe20003f04070 */
[----:B------:R-:W-:Y:S01]  /*2620*/  VIADD R2, R2, 0x1 ;  /* 0x0000000102027836 */ /* 0x000fe20000000000 */
[--C-:B------:R-:W-:Y:S02]  /*2630*/  SHF.R.U64 R14, R14, 0x2, R15.reuse ;  /* 0x000000020e0e7819 */ /* 0x100fe4000000120f */
[----:B------:R-:W-:Y:S02]  /*2640*/  ISETP.GT.U32.AND.EX P0, PT, R15, RZ, PT, P0 ;  /* 0x000000ff0f00720c */ /* 0x000fe40003f04100 */
[----:B------:R-:W-:-:S11]  /*2650*/  SHF.R.U32.HI R15, RZ, 0x2, R15 ;  /* 0x00000002ff0f7819 */ /* 0x000fd6000001160f */
[----:B------:R-:W-:Y:S05]  /*2660*/  @P0 BRA `(.L_x_10) ;  /* 0xffffffd800cc0947 */ /* 0x000fea000383ffff */
.L_x_1:
[----:B------:R-:W-:Y:S05]  /*2670*/  BSYNC.RECONVERGENT B0 ;  /* 0x0000000000007941 */ /* 0x000fea0003800200 */
.L_x_0:
[----:B------:R-:W1:Y:S01]  /*2680*/  S2R R16, SR_TID.X ;  /* 0x0000000000107919 */ /* 0x000e620000002100 */
[----:B------:R-:W3:Y:S01]  /*2690*/  S2UR UR5, SR_CgaCtaId ;  /* 0x00000000000579c3 */ /* 0x000ee20000008800 */
[----:B------:R-:W-:Y:S01]  /*26a0*/  UMOV UR4, 0x400 ;  /* 0x0000040000047882 */ /* 0x000fe20000000000 */
[----:B------:R-:W-:Y:S01]  /*26b0*/  IMAD R10, R13, -0x658354e5, R12 ;  /* 0x9a7cab1b0d0a7824 */ /* 0x000fe200078e020c */
[----:B------:R-:W-:-:S03]  /*26c0*/  CS2R R8, SRZ ;  /* 0x0000000000087805 */ /* 0x000fc6000001ff00 */
[----:B------:R-:W-:Y:S01]  /*26d0*/  VIADD R10, R10, 0x6a788e ;  /* 0x006a788e0a0a7836 */ /* 0x000fe20000000000 */
[----:B---3--:R-:W-:-:S06]  /*26e0*/  ULEA UR4, UR5, UR4, 0x18 ;  /* 0x0000000405047291 */ /* 0x008fcc000f8ec0ff */
[----:B-1----:R-:W-:Y:S01]  /*26f0*/  LEA R2, R16, UR4, 0x3 ;  /* 0x0000000410027c11 */ /* 0x002fe2000f8e18ff */
[----:B------:R-:W-:-:S04]  /*2700*/  UMOV UR4, URZ ;  /* 0x000000ff00047c82 */ /* 0x000fc80008000000 */
[----:B------:R1:W-:Y:S02]  /*2710*/  STS.64 [R2], RZ ;  /* 0x000000ff02007388 */ /* 0x0003e40000000a00 */
.L_x_11:
[----:B---3--:R-:W-:Y:S01]  /*2720*/  SHF.R.U32.HI R12, RZ, 0x2, R3 ;  /* 0x00000002ff0c7819 */ /* 0x008fe20000011603 */
[----:B------:R-:W-:Y:S01]  /*2730*/  UIADD3 UR4, UPT, UPT, UR4, 0x4, URZ ;  /* 0x0000000404047890 */ /* 0x000fe2000fffe0ff */
[----:B------:R-:W-:Y:S02]  /*2740*/  SHF.R.U32.HI R13, RZ, 0x2, R6 ;  /* 0x00000002ff0d7819 */ /* 0x000fe40000011606 */
[----:B------:R-:W-:Y:S01]  /*2750*/  LOP3.LUT R12, R12, R3, RZ, 0x3c, !PT ;  /* 0x000000030c0c7212 */ /* 0x000fe200078e3cff */
[----:B0-2---:R-:W-:Y:S01]  /*2760*/  IMAD.SHL.U32 R3, R5, 0x10, RZ ;  /* 0x0000001005037824 */ /* 0x005fe200078e00ff */
[----:B------:R-:W-:Y:S01]  /*2770*/  LOP3.LUT R6, R13, R6, RZ, 0x3c, !PT ;  /* 0x000000060d067212 */ /* 0x000fe200078e3cff */
[----:B------:R-:W-:Y:S02]  /*2780*/  UISETP.NE.AND UP0, UPT, UR4, 0x6d60, UPT ;  /* 0x00006d600400788c */ /* 0x000fe4000bf05270 */
[----:B------:R-:W-:-:S05]  /*2790*/  IMAD.SHL.U32 R11, R12, 0x2, RZ ;  /* 0x000000020c0b7824 */ /* 0x000fca00078e00ff */
[----:B------:R-:W-:Y:S01]  /*27a0*/  LOP3.LUT R12, R12, R11, R3, 0x96, !PT ;  /* 0x0000000b0c0c7212 */ /* 0x000fe200078e9603 */
[----:B------:R-:W-:-:S03]  /*27b0*/  IMAD.SHL.U32 R11, R6, 0x2, RZ ;  /* 0x00000002060b7824 */ /* 0x000fc600078e00ff */
[----:B------:R-:W-:Y:S02]  /*27c0*/  LOP3.LUT R13, R12, R5, RZ, 0x3c, !PT ;  /* 0x000000050c0d7212 */ /* 0x000fe400078e3cff */
[----:B------:R-:W-:-:S03]  /*27d0*/  SHF.R.U32.HI R12, RZ, 0x2, R7 ;  /* 0x00000002ff0c7819 */ /* 0x000fc60000011607 */
[----:B------:R-:W-:Y:S01]  /*27e0*/  IMAD.SHL.U32 R3, R13, 0x10, RZ ;  /* 0x000000100d037824 */ /* 0x000fe200078e00ff */
[----:B------:R-:W-:Y:S02]  /*27f0*/  LOP3.LUT R12, R12, R7, RZ, 0x3c, !PT ;  /* 0x000000070c0c7212 */ /* 0x000fe400078e3cff */
[----:B------:R-:W-:Y:S02]  /*2800*/  SHF.R.U32.HI R7, RZ, 0x2, R4 ;  /* 0x00000002ff077819 */ /* 0x000fe40000011604 */
[----:B------:R-:W-:Y:S01]  /*2810*/  LOP3.LUT R6, R6, R11, R3, 0x96, !PT ;  /* 0x0000000b06067212 */ /* 0x000fe200078e9603 */
[----:B------:R-:W-:Y:S01]  /*2820*/  IMAD.MOV.U32 R11, RZ, RZ, 0x2f800000 ;  /* 0x2f800000ff0b7424 */ /* 0x000fe200078e00ff */
[----:B------:R-:W-:Y:S02]  /*2830*/  LOP3.LUT R7, R7, R4, RZ, 0x3c, !PT ;  /* 0x0000000407077212 */ /* 0x000fe400078e3cff */
[----:B------:R-:W-:Y:S01]  /*2840*/  LOP3.LUT R15, R6, R13, RZ, 0x3c, !PT ;  /* 0x0000000d060f7212 */ /* 0x000fe200078e3cff */
[----:B------:R-:W-:-:S03]  /*2850*/  IMAD.SHL.U32 R6, R12, 0x2, RZ ;  /* 0x000000020c067824 */ /* 0x000fc600078e00ff */
[----:B------:R-:W-:Y:S01]  /*2860*/  SHF.R.U32.HI R14, RZ, 0x2, R15 ;  /* 0x00000002ff0e7819 */ /* 0x000fe2000001160f */
[----:B------:R-:W-:-:S05]  /*2870*/  IMAD.SHL.U32 R3, R15, 0x10, RZ ;  /* 0x000000100f037824 */ /* 0x000fca00078e00ff */
[----:B------:R-:W-:Y:S01]  /*2880*/  LOP3.LUT R6, R12, R6, R3, 0x96, !PT ;  /* 0x000000060c067212 */ /* 0x000fe200078e9603 */
[----:B------:R-:W-:Y:S01]  /*2890*/  IMAD.SHL.U32 R3, R7, 0x2, RZ ;  /* 0x0000000207037824 */ /* 0x000fe200078e00ff */
[----:B------:R-:W-:Y:S02]  /*28a0*/  SHF.R.U32.HI R12, RZ, 0x2, R13 ;  /* 0x00000002ff0c7819 */ /* 0x000fe4000001160d */
[----:B------:R-:W-:Y:S02]  /*28b0*/  LOP3.LUT R17, R6, R15, RZ, 0x3c, !PT ;  /* 0x0000000f06117212 */ /* 0x000fe400078e3cff */
[----:B------:R-:W-:Y:S02]  /*28c0*/  SHF.R.U32.HI R6, RZ, 0x2, R5 ;  /* 0x00000002ff067819 */ /* 0x000fe40000011605 */
[----:B------:R-:W-:Y:S01]  /*28d0*/  LOP3.LUT R12, R12, R13, RZ, 0x3c, !PT ;  /* 0x0000000d0c0c7212 */ /* 0x000fe200078e3cff */
[----:B------:R-:W-:Y:S01]  /*28e0*/  IMAD.SHL.U32 R4, R17, 0x10, RZ ;  /* 0x0000001011047824 */ /* 0x000fe200078e00ff */
[----:B------:R-:W-:Y:S01]  /*28f0*/  LOP3.LUT R6, R6, R5, RZ, 0x3c, !PT ;  /* 0x0000000506067212 */ /* 0x000fe200078e3cff */
[----:B------:R-:W-:Y:S01]  /*2900*/  IMAD.IADD R13, R13, 0x1, R10 ;  /* 0x000000010d0d7824 */ /* 0x000fe200078e020a */
[----:B------:R-:W-:-:S02]  /*2910*/  SHF.R.U32.HI R20, RZ, 0x2, R17 ;  /* 0x00000002ff147819 */ /* 0x000fc40000011611 */
[----:B------:R-:W-:Y:S02]  /*2920*/  LOP3.LUT R4, R7, R3, R4, 0x96, !PT ;  /* 0x0000000307047212 */ /* 0x000fe400078e9604 */
[-C--:B------:R-:W-:Y:S02]  /*2930*/  LOP3.LUT R20, R20, R17.reuse, RZ, 0x3c, !PT ;  /* 0x0000001114147212 */ /* 0x080fe400078e3cff */
[----:B------:R-:W-:Y:S01]  /*2940*/  LOP3.LUT R3, R4, R17, RZ, 0x3c, !PT ;  /* 0x0000001104037212 */ /* 0x000fe200078e3cff */
[----:B------:R-:W-:Y:S01]  /*2950*/  IMAD.SHL.U32 R4, R6, 0x2, RZ ;  /* 0x0000000206047824 */ /* 0x000fe200078e00ff */
[----:B------:R-:W-:-:S03]  /*2960*/  IADD3 R17, PT, PT, R10, 0xb0f8a, R17 ;  /* 0x000b0f8a0a117810 */ /* 0x000fc60007ffe011 */
[----:B------:R-:W-:-:S05]  /*2970*/  IMAD.SHL.U32 R5, R3, 0x10, RZ ;  /* 0x0000001003057824 */ /* 0x000fca00078e00ff */
[----:B------:R-:W-:-:S04]  /*2980*/  LOP3.LUT R4, R6, R4, R5, 0x96, !PT ;  /* 0x0000000406047212 */ /* 0x000fc800078e9605 */
[----:B------:R-:W-:Y:S01]  /*2990*/  LOP3.LUT R6, R4, R3, RZ, 0x3c, !PT ;  /* 0x0000000304067212 */ /* 0x000fe200078e3cff */
[----:B------:R-:W-:-:S04]  /*29a0*/  IMAD.SHL.U32 R4, R12, 0x2, RZ ;  /* 0x000000020c047824 */ /* 0x000fc800078e00ff */
[----:B------:R-:W-:-:S05]  /*29b0*/  IMAD.SHL.U32 R5, R6, 0x10, RZ ;  /* 0x0000001006057824 */ /* 0x000fca00078e00ff */
[----:B------:R-:W-:Y:S02]  /*29c0*/  LOP3.LUT R5, R12, R4, R5, 0x96, !PT ;  /* 0x000000040c057212 */ /* 0x000fe400078e9605 */
[----:B------:R-:W-:Y:S02]  /*29d0*/  LOP3.LUT R12, R14, R15, RZ, 0x3c, !PT ;  /* 0x0000000f0e0c7212 */ /* 0x000fe400078e3cff */
[----:B------:R-:W-:Y:S02]  /*29e0*/  LOP3.LUT R7, R5, R6, RZ, 0x3c, !PT ;  /* 0x0000000605077212 */ /* 0x000fe400078e3cff */
[----:B------:R-:W-:Y:S01]  /*29f0*/  I2FP.F32.U32 R4, R13 ;  /* 0x0000000d00047245 */ /* 0x000fe20000201000 */
[----:B------:R-:W-:Y:S01]  /*2a00*/  IMAD.SHL.U32 R13, R12, 0x2, RZ ;  /* 0x000000020c0d7824 */ /* 0x000fe200078e00ff */
[----:B------:R-:W-:Y:S01]  /*2a10*/  IADD3 R15, PT, PT, R10, 0x587c5, R15 ;  /* 0x000587c50a0f7810 */ /* 0x000fe20007ffe00f */
[----:B------:R-:W-:-:S03]  /*2a20*/  IMAD.SHL.U32 R5, R7, 0x10, RZ ;  /* 0x0000001007057824 */ /* 0x000fc600078e00ff */
[----:B------:R-:W-:Y:S01]  /*2a30*/  I2FP.F32.U32 R14, R15 ;  /* 0x0000000f000e7245 */ /* 0x000fe20000201000 */
[----:B------:R-:W-:Y:S01]  /*2a40*/  IMAD.SHL.U32 R15, R20, 0x2, RZ ;  /* 0x00000002140f7824 */ /* 0x000fe200078e00ff */
[----:B------:R-:W-:Y:S01]  /*2a50*/  LOP3.LUT R18, R12, R13, R5, 0x96, !PT ;  /* 0x0000000d0c127212 */ /* 0x000fe200078e9605 */
[-C--:B------:R-:W-:Y:S01]  /*2a60*/  FFMA R12, R4, R11.reuse, 1.1641532182693481445e-10 ;  /* 0x2f000000040c7423 */ /* 0x080fe2000000000b */
[----:B------:R-:W-:Y:S01]  /*2a70*/  IADD3 R13, PT, PT, R10, 0x10974f, R3 ;  /* 0x0010974f0a0d7810 */ /* 0x000fe20007ffe003 */
[----:B------:R-:W-:Y:S01]  /*2a80*/  FFMA R14, R14, R11, 1.1641532182693481445e-10 ;  /* 0x2f0000000e0e7423 */ /* 0x000fe2000000000b */
[----:B------:R-:W-:Y:S02]  /*2a90*/  LOP3.LUT R4, R18, R7, RZ, 0x3c, !PT ;  /* 0x0000000712047212 */ /* 0x000fe400078e3cff */
[----:B------:R-:W-:Y:S01]  /*2aa0*/  I2FP.F32.U32 R18, R13 ;  /* 0x0000000d00127245 */ /* 0x000fe20000201000 */
[----:B------:R-:W-:Y:S01]  /*2ab0*/  FMUL R5, R14, R14 ;  /* 0x0000000e0e057220 */ /* 0x000fe20000400000 */
[----:B------:R-:W-:Y:S01]  /*2ac0*/  I2FP.F32.U32 R14, R17 ;  /* 0x00000011000e7245 */ /* 0x000fe20000201000 */
[----:B------:R-:W-:-:S02]  /*2ad0*/  IMAD.SHL.U32 R13, R4, 0x10, RZ ;  /* 0x00000010040d7824 */ /* 0x000fc400078e00ff */
[-C--:B------:R-:W-:Y:S01]  /*2ae0*/  FFMA R18, R18, R11.reuse, 1.1641532182693481445e-10 ;  /* 0x2f00000012127423 */ /* 0x080fe2000000000b */
[----:B------:R-:W-:Y:S01]  /*2af0*/  FFMA R12, R12, R12, R5 ;  /* 0x0000000c0c0c7223 */ /* 0x000fe20000000005 */
[----:B------:R-:W-:Y:S01]  /*2b00*/  FFMA R14, R14, R11, 1.1641532182693481445e-10 ;  /* 0x2f0000000e0e7423 */ /* 0x000fe2000000000b */
[----:B------:R-:W-:Y:S01]  /*2b10*/  LOP3.LUT R17, R20, R15, R13, 0x96, !PT ;  /* 0x0000000f14117212 */ /* 0x000fe200078e960d */
[----:B------:R-:W-:Y:S01]  /*2b20*/  FMUL R13, R18, R18 ;  /* 0x00000012120d7220 */ /* 0x000fe20000400000 */
[C---:B------:R-:W-:Y:S02]  /*2b30*/  IADD3 R5, PT, PT, R10.reuse, 0x161f14, R6 ;  /* 0x00161f140a057810 */ /* 0x040fe40007ffe006 */
[----:B------:R-:W-:Y:S01]  /*2b40*/  IADD3 R15, PT, PT, R10, 0x1ba6d9, R7 ;  /* 0x001ba6d90a0f7810 */ /* 0x000fe20007ffe007 */
[----:B------:R-:W-:Y:S01]  /*2b50*/  FFMA R13, R14, R14, R13 ;  /* 0x0000000e0e0d7223 */ /* 0x000fe2000000000d */
[----:B------:R-:W-:Y:S02]  /*2b60*/  I2FP.F32.U32 R14, R5 ;  /* 0x00000005000e7245 */ /* 0x000fe40000201000 */
[----:B------:R-:W-:-:S02]  /*2b70*/  LOP3.LUT R5, R17, R4, RZ, 0x3c, !PT ;  /* 0x0000000411057212 */ /* 0x000fc400078e3cff */
[----:B------:R-:W-:Y:S01]  /*2b80*/  I2FP.F32.U32 R18, R15 ;  /* 0x0000000f00127245 */ /* 0x000fe20000201000 */
[-C--:B------:R-:W-:Y:S01]  /*2b90*/  FFMA R14, R14, R11.reuse, 1.1641532182693481445e-10 ;  /* 0x2f0000000e0e7423 */ /* 0x080fe2000000000b */
[----:B------:R-:W-:Y:S02]  /*2ba0*/  FSETP.GTU.AND P3, PT, R12, 1, PT ;  /* 0x3f8000000c00780b */ /* 0x000fe40003f6c000 */
[----:B------:R-:W-:Y:S01]  /*2bb0*/  IADD3 R19, PT, PT, R10, 0x26b663, R5 ;  /* 0x0026b6630a137810 */ /* 0x000fe20007ffe005 */
[----:B------:R-:W-:Y:S01]  /*2bc0*/  FFMA R18, R18, R11, 1.1641532182693481445e-10 ;  /* 0x2f00000012127423 */ /* 0x000fe2000000000b */
[C---:B------:R-:W-:Y:S01]  /*2bd0*/  IADD3 R17, PT, PT, R10.reuse, 0x212e9e, R4 ;  /* 0x00212e9e0a117810 */ /* 0x040fe20007ffe004 */
[----:B------:R-:W-:Y:S01]  /*2be0*/  VIADD R10, R10, 0x2c3e28 ;  /* 0x002c3e280a0a7836 */ /* 0x000fe20000000000 */
[----:B------:R-:W-:Y:S01]  /*2bf0*/  I2FP.F32.U32 R20, R19 ;  /* 0x0000001300147245 */ /* 0x000fe20000201000 */
[----:B------:R-:W-:Y:S01]  /*2c00*/  FMUL R15, R18, R18 ;  /* 0x00000012120f7220 */ /* 0x000fe20000400000 */
[----:B------:R-:W-:-:S02]  /*2c10*/  FSETP.GTU.AND P2, PT, R13, 1, PT ;  /* 0x3f8000000d00780b */ /* 0x000fc40003f4c000 */
[----:B------:R-:W-:Y:S01]  /*2c20*/  I2FP.F32.U32 R18, R17 ;  /* 0x0000001100127245 */ /* 0x000fe20000201000 */
[-C--:B------:R-:W-:Y:S01]  /*2c30*/  FFMA R20, R20, R11.reuse, 1.1641532182693481445e-10 ;  /* 0x2f00000014147423 */ /* 0x080fe2000000000b */
[----:B------:R-:W-:Y:S01]  /*2c40*/  FFMA R14, R14, R14, R15 ;  /* 0x0000000e0e0e7223 */ /* 0x000fe2000000000f */
[----:B------:R-:W0:Y:S02]  /*2c50*/  @!P3 F2I.TRUNC.NTZ R12, R12 ;  /* 0x0000000c000cb305 */ /* 0x000e24000020f100 */
[----:B------:R-:W-:Y:S01]  /*2c60*/  FFMA R18, R18, R11, 1.1641532182693481445e-10 ;  /* 0x2f00000012127423 */ /* 0x000fe2000000000b */
[----:B------:R-:W-:Y:S01]  /*2c70*/  FMUL R11, R20, R20 ;  /* 0x00000014140b7220 */ /* 0x000fe20000400000 */
[----:B------:R-:W-:-:S03]  /*2c80*/  FSETP.GTU.AND P1, PT, R14, 1, PT ;  /* 0x3f8000000e00780b */ /* 0x000fc60003f2c000 */
[----:B------:R-:W-:Y:S01]  /*2c90*/  FFMA R18, R18, R18, R11 ;  /* 0x0000001212127223 */ /* 0x000fe2000000000b */
[----:B------:R-:W2:Y:S04]  /*2ca0*/  @!P2 F2I.TRUNC.NTZ R13, R13 ;  /* 0x0000000d000da305 */ /* 0x000ea8000020f100 */
[----:B------:R-:W-:Y:S02]  /*2cb0*/  FSETP.GTU.AND P0, PT, R18, 1, PT ;  /* 0x3f8000001200780b */ /* 0x000fe40003f0c000 */
[----:B0-----:R-:W-:-:S03]  /*2cc0*/  @!P3 IADD3 R11, PT, PT, -R12, 0x1, RZ ;  /* 0x000000010c0bb810 */ /* 0x001fc60007ffe1ff */
[----:B------:R-:W0:Y:S01]  /*2cd0*/  @!P1 F2I.TRUNC.NTZ R14, R14 ;  /* 0x0000000e000e9305 */ /* 0x000e22000020f100 */
[----:B------:R-:W-:-:S04]  /*2ce0*/  @!P3 IADD3 R8, P4, PT, R11, R8, RZ ;  /* 0x000000080b08b210 */ /* 0x000fc80007f9e0ff */
[----:B------:R-:W-:Y:S01]  /*2cf0*/  @!P3 LEA.HI.X.SX32 R9, R11, R9, 0x1, P4 ;  /* 0x000000090b09b211 */ /* 0x000fe200020f0eff */
[----:B------:R-:W-:Y:S01]  /*2d00*/  @!P3 IMAD.MOV.U32 R12, RZ, RZ, R8 ;  /* 0x000000ffff0cb224 */ /* 0x000fe200078e0008 */
[----:B--2---:R-:W-:Y:S01]  /*2d10*/  @!P2 IADD3 R11, PT, PT, -R13, 0x1, RZ ;  /* 0x000000010d0ba810 */ /* 0x004fe20007ffe1ff */
[----:B------:R-:W2:Y:S02]  /*2d20*/  @!P0 F2I.TRUNC.NTZ R17, R18 ;  /* 0x0000001200118305 */ /* 0x000ea4000020f100 */
[----:B------:R-:W-:Y:S01]  /*2d30*/  @!P3 IMAD.MOV.U32 R13, RZ, RZ, R9 ;  /* 0x000000ffff0db224 */ /* 0x000fe200078e0009 */
[----:B------:R-:W-:-:S04]  /*2d40*/  @!P2 IADD3 R8, P4, PT, R11, R8, RZ ;  /* 0x000000080b08a210 */ /* 0x000fc80007f9e0ff */
[----:B------:R-:W-:Y:S01]  /*2d50*/  @!P2 LEA.HI.X.SX32 R9, R11, R9, 0x1, P4 ;  /* 0x000000090b09a211 */ /* 0x000fe200020f0eff */
[----:B------:R3:W-:Y:S01]  /*2d60*/  @!P3 STS.64 [R2], R12 ;  /* 0x0000000c0200b388 */ /* 0x0007e20000000a00 */
[----:B0-----:R-:W-:Y:S01]  /*2d70*/  @!P1 IADD3 R11, PT, PT, -R14, 0x1, RZ ;  /* 0x000000010e0b9810 */ /* 0x001fe20007ffe1ff */
[----:B------:R-:W-:Y:S02]  /*2d80*/  @!P2 IMAD.MOV.U32 R14, RZ, RZ, R8 ;  /* 0x000000ffff0ea224 */ /* 0x000fe400078e0008 */
[----:B------:R-:W-:Y:S01]  /*2d90*/  @!P2 IMAD.MOV.U32 R15, RZ, RZ, R9 ;  /* 0x000000ffff0fa224 */ /* 0x000fe200078e0009 */
[----:B------:R-:W-:Y:S02]  /*2da0*/  @!P1 IADD3 R8, P4, PT, R11, R8, RZ ;  /* 0x000000080b089210 */ /* 0x000fe40007f9e0ff */
[----:B--2---:R-:W-:Y:S02]  /*2db0*/  @!P0 IADD3 R17, PT, PT, -R17, 0x1, RZ ;  /* 0x0000000111118810 */ /* 0x004fe40007ffe1ff */
[----:B------:R-:W-:Y:S01]  /*2dc0*/  @!P1 LEA.HI.X.SX32 R9, R11, R9, 0x1, P4 ;  /* 0x000000090b099211 */ /* 0x000fe200020f0eff */
[----:B------:R-:W-:Y:S01]  /*2dd0*/  @!P1 IMAD.MOV.U32 R18, RZ, RZ, R8 ;  /* 0x000000ffff129224 */ /* 0x000fe200078e0008 */
[C---:B------:R-:W-:Y:S01]  /*2de0*/  @!P0 IADD3 R8, P4, PT, R17.reuse, R8, RZ ;  /* 0x0000000811088210 */ /* 0x040fe20007f9e0ff */
[----:B------:R3:W-:Y:S02]  /*2df0*/  @!P2 STS.64 [R2], R14 ;  /* 0x0000000e0200a388 */ /* 0x0007e40000000a00 */
[----:B------:R-:W-:Y:S01]  /*2e00*/  @!P1 IMAD.MOV.U32 R19, RZ, RZ, R9 ;  /* 0x000000ffff139224 */ /* 0x000fe200078e0009 */
[----:B------:R-:W-:-:S04]  /*2e10*/  @!P0 LEA.HI.X.SX32 R9, R17, R9, 0x1, P4 ;  /* 0x0000000911098211 */ /* 0x000fc800020f0eff */
[----:B------:R3:W-:Y:S04]  /*2e20*/  @!P1 STS.64 [R2], R18 ;  /* 0x0000001202009388 */ /* 0x0007e80000000a00 */
[----:B------:R3:W-:Y:S01]  /*2e30*/  @!P0 STS.64 [R2], R8 ;  /* 0x0000000802008388 */ /* 0x0007e20000000a00 */
[----:B------:R-:W-:Y:S05]  /*2e40*/  BRA.U UP0, `(.L_x_11) ;  /* 0xfffffff900347547 */ /* 0x000fea000b83ffff */
[----:B------:R-:W-:-:S13]  /*2e50*/  ISETP.NE.AND P0, PT, R16, RZ, PT ;  /* 0x000000ff1000720c */ /* 0x000fda0003f05270 */
[----:B------:R-:W-:Y:S05]  /*2e60*/  @P0 EXIT ;  /* 0x000000000000094d */ /* 0x000fea0003800000 */
[----:B------:R-:W0:Y:S01]  /*2e70*/  S2UR UR5, SR_CgaCtaId ;  /* 0x00000000000579c3 */ /* 0x000e220000008800 */
[----:B------:R-:W-:Y:S02]  /*2e80*/  UMOV UR4, 0x400 ;  /* 0x0000040000047882 */ /* 0x000fe40000000000 */
[----:B0-----:R-:W-:-:S09]  /*2e90*/  ULEA UR4, UR5, UR4, 0x18 ;  /* 0x0000000405047291 */ /* 0x001fd2000f8ec0ff */
[----:B---3--:R-:W-:Y:S04]  /*2ea0*/  LDS.128 R12, [UR4] ;  /* 0x00000004ff0c7984 */ /* 0x008fe80008000c00 */
[----:B------:R-:W0:Y:S04]  /*2eb0*/  LDS.128 R4, [UR4+0x10] ;  /* 0x00001004ff047984 */ /* 0x000e280008000c00 */
[----:B------:R-:W2:Y:S04]  /*2ec0*/  LDS.128 R8, [UR4+0x20] ;  /* 0x00002004ff087984 */ /* 0x000ea80008000c00 */
[----:B------:R-:W3:Y:S04]  /*2ed0*/  LDS.128 R24, [UR4+0x30] ;  /* 0x00003004ff187984 */ /* 0x000ee80008000c00 */
[----:B------:R-:W4:Y:S04]  /*2ee0*/  LDS.128 R16, [UR4+0x40] ;  /* 0x00004004ff107984 */ /* 0x000f280008000c00 */
[----:B------:R-:W-:Y:S01]  /*2ef0*/  LDS.128 R20, [UR4+0x60] ;  /* 0x00006004ff147984 */ /* 0x000fe20008000c00 */
[----:B0-----:R-:W-:-:S04]  /*2f00*/  IADD3 R3, P0, P1, R4, R12, R14 ;  /* 0x0000000c04037210 */ /* 0x001fc8000791e00e */
[----:B------:R-:W-:Y:S02]  /*2f10*/  IADD3.X R5, PT, PT, R5, R13, R15, P0, P1 ;  /* 0x0000000d05057210 */ /* 0x000fe400007e240f */
[----:B------:R-:W0:Y:S01]  /*2f20*/  LDS.128 R12, [UR4+0x50] ;  /* 0x00005004ff0c7984 */ /* 0x000e220008000c00 */
[----:B--2---:R-:W-:-:S04]  /*2f30*/  IADD3 R3, P0, P1, R8, R3, R6 ;  /* 0x0000000308037210 */ /* 0x004fc8000791e006 */
[----:B------:R-:W-:Y:S02]  /*2f40*/  IADD3.X R9, PT, PT, R9, R5, R7, P0, P1 ;  /* 0x0000000509097210 */ /* 0x000fe400007e2407 */
[----:B---3--:R-:W-:Y:S01]  /*2f50*/  IADD3 R3, P0, P1, R24, R3, R10 ;  /* 0x0000000318037210 */ /* 0x008fe2000791e00a */
[----:B------:R-:W2:Y:S03]  /*2f60*/  LDS.128 R4, [UR4+0x70] ;  /* 0x00007004ff047984 */ /* 0x000ea60008000c00 */
[----:B------:R-:W-:Y:S02]  /*2f70*/  IADD3.X R25, PT, PT, R25, R9, R11, P0, P1 ;  /* 0x0000000919197210 */ /* 0x000fe400007e240b */
[----:B----4-:R-:W-:Y:S01]  /*2f80*/  IADD3 R3, P0, P1, R16, R3, R26 ;  /* 0x0000000310037210 */ /* 0x010fe2000791e01a */
[----:B------:R-:W3:Y:S03]  /*2f90*/  LDS.128 R8, [UR4+0x80] ;  /* 0x00008004ff087984 */ /* 0x000ee60008000c00 */
[----:B------:R-:W-:-:S02]  /*2fa0*/  IADD3.X R17, PT, PT, R17, R25, R27, P0, P1 ;  /* 0x0000001911117210 */ /* 0x000fc400007e241b */
[----:B------:R-:W4:Y:S01]  /*2fb0*/  LDS.128 R24, [UR4+0x90] ;  /* 0x00009004ff187984 */ /* 0x000f220008000c00 */
[----:B0-----:R-:W-:-:S04]  /*2fc0*/  IADD3 R3, P0, P1, R12, R3, R18 ;  /* 0x000000030c037210 */ /* 0x001fc8000791e012 */
[----:B------:R-:W-:Y:S02]  /*2fd0*/  IADD3.X R13, PT, PT, R13, R17, R19, P0, P1 ;  /* 0x000000110d0d7210 */ /* 0x000fe400007e2413 */
[----:B------:R-:W-:Y:S01]  /*2fe0*/  IADD3 R3, P0, P1, R20, R3, R14 ;  /* 0x0000000314037210 */ /* 0x000fe2000791e00e */
[----:B------:R-:W0:Y:S03]  /*2ff0*/  LDS.128 R16, [UR4+0xa0] ;  /* 0x0000a004ff107984 */ /* 0x000e260008000c00 */
[----:B------:R-:W-:Y:S02]  /*3000*/  IADD3.X R21, PT, PT, R21, R13, R15, P0, P1 ;  /* 0x0000000d15157210 */ /* 0x000fe400007e240f */
[----:B--2---:R-:W-:Y:S01]  /*3010*/  IADD3 R3, P0, P1, R4, R3, R22 ;  /* 0x0000000304037210 */ /* 0x004fe2000791e016 */
[----:B------:R-:W2:Y:S03]  /*3020*/  LDS.128 R12, [UR4+0xb0] ;  /* 0x0000b004ff0c7984 */ /* 0x000ea60008000c00 */
[----:B------:R-:W-:-:S02]  /*3030*/  IADD3.X R5, PT, PT, R5, R21, R23, P0, P1 ;  /* 0x0000001505057210 */ /* 0x000fc400007e2417 */
[----:B---3--:R-:W-:Y:S01]  /*3040*/  IADD3 R3, P0, P1, R8, R3, R6 ;  /* 0x0000000308037210 */ /* 0x008fe2000791e006 */
[----:B------:R-:W3:Y:S03]  /*3050*/  LDS.128 R20, [UR4+0xc0] ;  /* 0x0000c004ff147984 */ /* 0x000ee60008000c00 */
[----:B------:R-:W-:Y:S02]  /*3060*/  IADD3.X R9, PT, PT, R9, R5, R7, P0, P1 ;  /* 0x0000000509097210 */ /* 0x000fe400007e2407 */
[----:B----4-:R-:W-:Y:S01]  /*3070*/  IADD3 R3, P0, P1, R24, R3, R10 ;  /* 0x0000000318037210 */ /* 0x010fe2000791e00a */
[----:B------:R-:W4:Y:S03]  /*3080*/  LDS.128 R4, [UR4+0xd0] ;  /* 0x0000d004ff047984 */ /* 0x000f260008000c00 */
[----:B------:R-:W-:-:S02]  /*3090*/  IADD3.X R25, PT, PT, R25, R9, R11, P0, P1 ;  /* 0x0000000919197210 */ /* 0x000fc400007e240b */
[----:B------:R-:W5:Y:S01]  /*30a0*/  LDS.128 R8, [UR4+0xe0] ;  /* 0x0000e004ff087984 */ /* 0x000f620008000c00 */
[----:B0-----:R-:W-:-:S04]  /*30b0*/  IADD3 R3, P0, P1, R16, R3, R26 ;  /* 0x0000000310037210 */ /* 0x001fc8000791e01a */
[----:B------:R-:W-:Y:S02]  /*30c0*/  IADD3.X R17, PT, PT, R17, R25, R27, P0, P1 ;  /* 0x0000001911117210 */ /* 0x000fe400007e241b */
[----:B--2---:R-:W-:Y:S01]  /*30d0*/  IADD3 R3, P0, P1, R12, R3, R18 ;  /* 0x000000030c037210 */ /* 0x004fe2000791e012 */
[----:B------:R-:W0:Y:S03]  /*30e0*/  LDS.128 R24, [UR4+0xf0] ;  /* 0x0000f004ff187984 */ /* 0x000e260008000c00 */
[----:B------:R-:W-:Y:S02]  /*30f0*/  IADD3.X R13, PT, PT, R13, R17, R19, P0, P1 ;  /* 0x000000110d0d7210 */ /* 0x000fe400007e2413 */
[----:B---3--:R-:W-:Y:S01]  /*3100*/  IADD3 R3, P0, P1, R20, R3, R14 ;  /* 0x0000000314037210 */ /* 0x008fe2000791e00e */
[----:B------:R-:W2:Y:S03]  /*3110*/  LDS.128 R16, [UR4+0x100] ;  /* 0x00010004ff107984 */ /* 0x000ea60008000c00 */
[----:B------:R-:W-:-:S02]  /*3120*/  IADD3.X R21, PT, PT, R21, R13, R15, P0, P1 ;  /* 0x0000000d15157210 */ /* 0x000fc400007e240f */
[----:B----4-:R-:W-:Y:S01]  /*3130*/  IADD3 R3, P0, P1, R4, R3, R22 ;  /* 0x0000000304037210 */ /* 0x010fe2000791e016 */
[----:B------:R-:W3:Y:S03]  /*3140*/  LDS.128 R12, [UR4+0x110] ;  /* 0x00011004ff0c7984 */ /* 0x000ee60008000c00 */
[----:B------:R-:W-:Y:S02]  /*3150*/  IADD3.X R5, PT, PT, R5, R21, R23, P0, P1 ;  /* 0x0000001505057210 */ /* 0x000fe400007e2417 */
[----:B-----5:R-:W-:Y:S01]  /*3160*/  IADD3 R3, P0, P1, R8, R3, R6 ;  /* 0x0000000308037210 */ /* 0x020fe2000791e006 */
[----:B------:R-:W4:Y:S03]  /*3170*/  LDS.128 R20, [UR4+0x120] ;  /* 0x00012004ff147984 */ /* 0x000f260008000c00 */
[----:B------:R-:W-:-:S02]  /*3180*/  IADD3.X R9, PT, PT, R9, R5, R7, P0, P1 ;  /* 0x0000000509097210 */ /* 0x000fc400007e2407 */
[----:B------:R-:W5:Y:S01]  /*3190*/  LDS.128 R4, [UR4+0x130] ;  /* 0x00013004ff047984 */ /* 0x000f620008000c00 */
[----:B0-----:R-:W-:-:S04]  /*31a0*/  IADD3 R3, P0, P1, R24, R3, R10 ;  /* 0x0000000318037210 */ /* 0x001fc8000791e00a */
[----:B------:R-:W-:Y:S02]  /*31b0*/  IADD3.X R11, PT, PT, R25, R9, R11, P0, P1 ;  /* 0x00000009190b7210 */ /* 0x000fe400007e240b */
[----:B--2---:R-:W-:Y:S02]  /*31c0*/  IADD3 R9, P0, P1, R16, R3, R26 ;  /* 0x0000000310097210 */ /* 0x004fe4000791e01a */
[----:B-1----:R-:W0:Y:S02]  /*31d0*/  LDC.64 R2, c[0x0][0x380] ;  /* 0x0000e000ff027b82 */ /* 0x002e240000000a00 */
[----:B------:R-:W-:Y:S02]  /*31e0*/  IADD3.X R17, PT, PT, R17, R11, R27, P0, P1 ;  /* 0x0000000b11117210 */ /* 0x000fe400007e241b */
[----:B---3--:R-:W-:-:S04]  /*31f0*/  IADD3 R9, P0, P1, R12, R9, R18 ;  /* 0x000000090c097210 */ /* 0x008fc8000791e012 */
[----:B------:R-:W-:Y:S02]  /*3200*/  IADD3.X R13, PT, PT, R13, R17, R19, P0, P1 ;  /* 0x000000110d0d7210 */ /* 0x000fe400007e2413 */
[----:B----4-:R-:W-:-:S04]  /*3210*/  IADD3 R9, P0, P1, R20, R9, R14 ;  /* 0x0000000914097210 */ /* 0x010fc8000791e00e */
[----:B------:R-:W-:Y:S02]  /*3220*/  IADD3.X R15, PT, PT, R21, R13, R15, P0, P1 ;  /* 0x0000000d150f7210 */ /* 0x000fe400007e240f */
[----:B-----5:R-:W-:-:S04]  /*3230*/  IADD3 R9, P0, P1, R4, R9, R22 ;  /* 0x0000000904097210 */ /* 0x020fc8000791e016 */
[----:B------:R-:W-:Y:S02]  /*3240*/  IADD3.X R5, PT, PT, R5, R15, R23, P0, P1 ;  /* 0x0000000f05057210 */ /* 0x000fe400007e2417 */
[----:B------:R-:W-:Y:S01]  /*3250*/  IADD3 R4, P0, PT, R9, R6, RZ ;  /* 0x0000000609047210 */ /* 0x000fe20007f1e0ff */
[----:B0-----:R-:W-:-:S04]  /*3260*/  IMAD.WIDE.U32 R2, R0, 0x8, R2 ;  /* 0x0000000800027825 */ /* 0x001fc800078e0002 */
[----:B------:R-:W-:-:S05]  /*3270*/  IMAD.X R5, R5, 0x1, R7, P0 ;  /* 0x0000000105057824 */ /* 0x000fca00000e0607 */
[----:B------:R-:W-:Y:S01]  /*3280*/  STG.E.64 desc[UR6][R2.64], R4 ;  /* 0x0000000402007986 */ /* 0x000fe2000c101b06 */
[----:B------:R-:W-:Y:S05]  /*3290*/  EXIT ;  /* 0x000000000000794d */ /* 0x000fea0003800000 */
.L_x_12:
[----:B------:R-:W-:-:S00]  /*32a0*/  BRA `(.L_x_12) ;  /* 0xfffffffc00fc7947 */ /* 0x000fc0000383ffff */
[----:B------:R-:W-:-:S00]  /*32b0*/  NOP ;  /* 0x0000000000007918 */ /* 0x000fc00000000000 */
        /* <DEDUP_REMOVED lines=12> */
.L_x_13:


//--------------------- .nv.global.init           --------------------------
	.section	.nv.global.init,"aw",@progbits
	.align	4
.nv.global.init:
	.type		mrg32k3aM1SubSeq,@object
	.size		mrg32k3aM1SubSeq,(mrg32k3aM2SubSeq - mrg32k3aM1SubSeq)
mrg32k3aM1SubSeq:
        /*0000*/ 	.byte	0x0b, 0xcc, 0xee, 0x04, 0x73, 0x29, 0x8b, 0x6f, 0xf6, 0x53, 0x03, 0xf6, 0x23, 0xf6, 0xea, 0xda
        /* <DEDUP_REMOVED lines=125> */
	.type		mrg32k3aM2SubSeq,@object
	.size		mrg32k3aM2SubSeq,(mrg32k3aM1 - mrg32k3aM2SubSeq)
mrg32k3aM2SubSeq:
        /* <DEDUP_REMOVED lines=126> */
	.type		mrg32k3aM1,@object
	.size		mrg32k3aM1,(mrg32k3aM1Seq - mrg32k3aM1)
mrg32k3aM1:
        /* <DEDUP_REMOVED lines=144> */
	.type		mrg32k3aM1Seq,@object
	.size		mrg32k3aM1Seq,(mrg32k3aM2 - mrg32k3aM1Seq)
mrg32k3aM1Seq:
        /* <DEDUP_REMOVED lines=144> */
	.type		mrg32k3aM2,@object
	.size		mrg32k3aM2,(mrg32k3aM2Seq - mrg32k3aM2)
mrg32k3aM2:
        /* <DEDUP_REMOVED lines=144> */
	.type		mrg32k3aM2Seq,@object
	.size		mrg32k3aM2Seq,(precalc_xorwow_matrix - mrg32k3aM2Seq)
mrg32k3aM2Seq:
        /* <DEDUP_REMOVED lines=144> */
	.type		precalc_xorwow_matrix,@object
	.size		precalc_xorwow_matrix,(precalc_xorwow_offset_matrix - precalc_xorwow_matrix)
precalc_xorwow_matrix:
        /* <DEDUP_REMOVED lines=6400> */
	.type		precalc_xorwow_offset_matrix,@object
	.size		precalc_xorwow_offset_matrix,(.L_1 - precalc_xorwow_offset_matrix)
precalc_xorwow_offset_matrix:
        /* <DEDUP_REMOVED lines=6400> */
.L_1:


//--------------------- .nv.shared._Z7picountPy   --------------------------
	.section	.nv.shared._Z7picountPy,"aw",@nobits
	.sectionflags	@""
	.align	8
.nv.shared._Z7picountPy:
	.zero		1344


//--------------------- .nv.shared.reserved.0     --------------------------
	.section	.nv.shared.reserved.0,"aw",@nobits
	.weak		__nv_reservedSMEM_offset_0_alias
	.size		__nv_reservedSMEM_offset_0_alias, 0, 64
	.other		__nv_reservedSMEM_offset_0_alias,@"STO_CUDA_RESERVED_SHARED STV_DEFAULT"
__nv_reservedSMEM_offset_0_alias:
	.zero		0
	.zero		64


//--------------------- .nv.constant0._Z7picountPy --------------------------
	.section	.nv.constant0._Z7picountPy,"a",@progbits
	.sectionflags	@""
	.align	4
.nv.constant0._Z7picountPy:
	.zero		904


//--------------------- SYMBOLS --------------------------

	.type		.nv.reservedSmem.offset0,@object
	.size		.nv.reservedSmem.offset0,0x4
	.type		.nv.reservedSmem.cap,@object
	.size		.nv.reservedSmem.cap,0x4
